	.target	sm_90a

	.elftype	@"ET_EXEC"


//--------------------- .note.nv.tkinfo           --------------------------
	.section	.note.nv.tkinfo,"",@"SHT_NOTE"
	.sectionflags	@"SHF_NOTE_NV_TKINFO"
	.tkinfo
        /*0018*/ 	.word	0x00000002
        /*0030*/ 	.string	""
        /*0030*/ 	.string	"ptxas"
        /*0030*/ 	.string	"Cuda compilation tools, release 13.0, V13.0.88"
        /*0030*/ 	.string	"Build cuda_13.0.r13.0/compiler.36424714_0"
        /*0030*/ 	.string	"-arch sm_90a -m 64 "



//--------------------- .note.nv.cuinfo           --------------------------
	.section	.note.nv.cuinfo,"",@"SHT_NOTE"
	.sectionflags	@"SHF_NOTE_NV_CUINFO"
        /*0018*/ 	.short	0x0002
        /*001a*/ 	.short	0x005a
        /*001c*/ 	.short	0x0082
	.zero		2


//--------------------- .nv.info                  --------------------------
	.section	.nv.info,"",@"SHT_CUDA_INFO"
	.align	4


	//----- nvinfo : EIATTR_REGCOUNT
	.align		4
        /*0000*/ 	.byte	0x04, 0x2f
        /*0002*/ 	.short	(.L_12 - .L_11)
	.align		4
.L_11:
        /*0004*/ 	.word	index@(_ZN7cutlass13device_kernelINS_4conv6kernel13ConvUniversalINS1_16ConvProblemShapeILNS1_8OperatorE1ELi3EEENS1_10collective14CollectiveConvINS1_46MainloopSm90TmaGmmaWarpSpecializedImplicitGemmILS5_1ELi14ELi3EN4cute5tupleIJNSA_1CILi1EEESD_SD_EEENS1_36KernelImplicitTmaWarpSpecializedSm90ELi1EEENSB_IJNSC_ILi64EEESH_NSB_IJSH_EEEEEENS_6half_tESK_NSA_8TiledMMAINSA_8MMA_AtomIJNSA_4SM904GMMA25MMA_64x64x16_F32F16F16_SSILNSO_5MajorE0ELSQ_1ELNSO_7ScaleInE1ELSR_1EEEEEENSA_6LayoutISE_NSB_IJNSC_ILi0EEESV_SV_EEEEENSB_IJNSA_10UnderscoreESY_SY_EEEEENS7_6detail26Sm90ImplicitGemmTileTraitsINSA_20SM90_TMA_LOAD_IM2COLENSA_14ComposedLayoutINSA_7SwizzleILi3ELi4ELi3EEENSA_18smem_ptr_flag_bitsILi16EEENSU_INSB_IJNSB_IJNSC_ILi8EEES19_EEENSB_IJSH_SD_EEENSB_IJSD_NSC_ILi14EEEEEEEEENSB_IJNSB_IJSH_NSC_ILi512EEEEEENSB_IJSD_SV_EEENSB_IJSV_NSC_ILi4096EEEEEEEEEEEEEvEENS12_INSA_13SM90_TMA_LOADENS14_IS16_S18_NSU_INSB_IJS1B_S1A_S1D_EEENSB_IJS1H_S1G_S1J_EEEEEEEvEEEENS_8epilogue10collective6detail29Sm90TmaWarpSpecializedAdapterINS1W_15DefaultEpilogueISK_NSB_IJNSB_IJllllEEESD_SV_EEES21_NS1V_6thread17LinearCombinationISK_Li1EffLNS22_9ScaleType4KindE0ELNS_15FloatRoundStyleE2ESK_EENS_4gemm15EpilogueDefaultEEEEEvvEEEEvNT_6ParamsE)
        /*0008*/ 	.word	0x0000003a


	//----- nvinfo : EIATTR_FRAME_SIZE
	.align		4
.L_12:
        /*000c*/ 	.byte	0x04, 0x11
        /*000e*/ 	.short	(.L_14 - .L_13)
	.align		4
.L_13:
        /*0010*/ 	.word	index@(_ZN7cutlass13device_kernelINS_4conv6kernel13ConvUniversalINS1_16ConvProblemShapeILNS1_8OperatorE1ELi3EEENS1_10collective14CollectiveConvINS1_46MainloopSm90TmaGmmaWarpSpecializedImplicitGemmILS5_1ELi14ELi3EN4cute5tupleIJNSA_1CILi1EEESD_SD_EEENS1_36KernelImplicitTmaWarpSpecializedSm90ELi1EEENSB_IJNSC_ILi64EEESH_NSB_IJSH_EEEEEENS_6half_tESK_NSA_8TiledMMAINSA_8MMA_AtomIJNSA_4SM904GMMA25MMA_64x64x16_F32F16F16_SSILNSO_5MajorE0ELSQ_1ELNSO_7ScaleInE1ELSR_1EEEEEENSA_6LayoutISE_NSB_IJNSC_ILi0EEESV_SV_EEEEENSB_IJNSA_10UnderscoreESY_SY_EEEEENS7_6detail26Sm90ImplicitGemmTileTraitsINSA_20SM90_TMA_LOAD_IM2COLENSA_14ComposedLayoutINSA_7SwizzleILi3ELi4ELi3EEENSA_18smem_ptr_flag_bitsILi16EEENSU_INSB_IJNSB_IJNSC_ILi8EEES19_EEENSB_IJSH_SD_EEENSB_IJSD_NSC_ILi14EEEEEEEEENSB_IJNSB_IJSH_NSC_ILi512EEEEEENSB_IJSD_SV_EEENSB_IJSV_NSC_ILi4096EEEEEEEEEEEEEvEENS12_INSA_13SM90_TMA_LOADENS14_IS16_S18_NSU_INSB_IJS1B_S1A_S1D_EEENSB_IJS1H_S1G_S1J_EEEEEEEvEEEENS_8epilogue10collective6detail29Sm90TmaWarpSpecializedAdapterINS1W_15DefaultEpilogueISK_NSB_IJNSB_IJllllEEESD_SV_EEES21_NS1V_6thread17LinearCombinationISK_Li1EffLNS22_9ScaleType4KindE0ELNS_15FloatRoundStyleE2ESK_EENS_4gemm15EpilogueDefaultEEEEEvvEEEEvNT_6ParamsE)
        /*0014*/ 	.word	0x00000000


	//----- nvinfo : EIATTR_MIN_STACK_SIZE
	.align		4
.L_14:
        /*0018*/ 	.byte	0x04, 0x12
        /*001a*/ 	.short	(.L_16 - .L_15)
	.align		4
.L_15:
        /*001c*/ 	.word	index@(_ZN7cutlass13device_kernelINS_4conv6kernel13ConvUniversalINS1_16ConvProblemShapeILNS1_8OperatorE1ELi3EEENS1_10collective14CollectiveConvINS1_46MainloopSm90TmaGmmaWarpSpecializedImplicitGemmILS5_1ELi14ELi3EN4cute5tupleIJNSA_1CILi1EEESD_SD_EEENS1_36KernelImplicitTmaWarpSpecializedSm90ELi1EEENSB_IJNSC_ILi64EEESH_NSB_IJSH_EEEEEENS_6half_tESK_NSA_8TiledMMAINSA_8MMA_AtomIJNSA_4SM904GMMA25MMA_64x64x16_F32F16F16_SSILNSO_5MajorE0ELSQ_1ELNSO_7ScaleInE1ELSR_1EEEEEENSA_6LayoutISE_NSB_IJNSC_ILi0EEESV_SV_EEEEENSB_IJNSA_10UnderscoreESY_SY_EEEEENS7_6detail26Sm90ImplicitGemmTileTraitsINSA_20SM90_TMA_LOAD_IM2COLENSA_14ComposedLayoutINSA_7SwizzleILi3ELi4ELi3EEENSA_18smem_ptr_flag_bitsILi16EEENSU_INSB_IJNSB_IJNSC_ILi8EEES19_EEENSB_IJSH_SD_EEENSB_IJSD_NSC_ILi14EEEEEEEEENSB_IJNSB_IJSH_NSC_ILi512EEEEEENSB_IJSD_SV_EEENSB_IJSV_NSC_ILi4096EEEEEEEEEEEEEvEENS12_INSA_13SM90_TMA_LOADENS14_IS16_S18_NSU_INSB_IJS1B_S1A_S1D_EEENSB_IJS1H_S1G_S1J_EEEEEEEvEEEENS_8epilogue10collective6detail29Sm90TmaWarpSpecializedAdapterINS1W_15DefaultEpilogueISK_NSB_IJNSB_IJllllEEESD_SV_EEES21_NS1V_6thread17LinearCombinationISK_Li1EffLNS22_9ScaleType4KindE0ELNS_15FloatRoundStyleE2ESK_EENS_4gemm15EpilogueDefaultEEEEEvvEEEEvNT_6ParamsE)
        /*0020*/ 	.word	0x00000000
.L_16:


//--------------------- .nv.compat                --------------------------
	.section	.nv.compat,"",@"SHT_CUDA_COMPAT_INFO"
	.align	4
        /*0000*/ 	.byte	0x02, 0x09, 0x01, 0x00, 0x02, 0x02, 0x04, 0x00, 0x02, 0x05, 0x05, 0x00, 0x03, 0x07, 0x01, 0x01
        /*0010*/ 	.byte	0x02, 0x03, 0x01, 0x00, 0x02, 0x06, 0x01, 0x00, 0x04, 0x0b, 0x08, 0x00, 0x00, 0x00, 0x00, 0x00
        /*0020*/ 	.byte	0x00, 0x00, 0x00, 0x00


//--------------------- .nv.info._ZN7cutlass13device_kernelINS_4conv6kernel13ConvUniversalINS1_16ConvProblemShapeILNS1_8OperatorE1ELi3EEENS1_10collective14CollectiveConvINS1_46MainloopSm90TmaGmmaWarpSpecializedImplicitGemmILS5_1ELi14ELi3EN4cute5tupleIJNSA_1CILi1EEESD_SD_EEENS1_36KernelImplicitTmaWarpSpecializedSm90ELi1EEENSB_IJNSC_ILi64EEESH_NSB_IJSH_EEEEEENS_6half_tESK_NSA_8TiledMMAINSA_8MMA_AtomIJNSA_4SM904GMMA25MMA_64x64x16_F32F16F16_SSILNSO_5MajorE0ELSQ_1ELNSO_7ScaleInE1ELSR_1EEEEEENSA_6LayoutISE_NSB_IJNSC_ILi0EEESV_SV_EEEEENSB_IJNSA_10UnderscoreESY_SY_EEEEENS7_6detail26Sm90ImplicitGemmTileTraitsINSA_20SM90_TMA_LOAD_IM2COLENSA_14ComposedLayoutINSA_7SwizzleILi3ELi4ELi3EEENSA_18smem_ptr_flag_bitsILi16EEENSU_INSB_IJNSB_IJNSC_ILi8EEES19_EEENSB_IJSH_SD_EEENSB_IJSD_NSC_ILi14EEEEEEEEENSB_IJNSB_IJSH_NSC_ILi512EEEEEENSB_IJSD_SV_EEENSB_IJSV_NSC_ILi4096EEEEEEEEEEEEEvEENS12_INSA_13SM90_TMA_LOADENS14_IS16_S18_NSU_INSB_IJS1B_S1A_S1D_EEENSB_IJS1H_S1G_S1J_EEEEEEEvEEEENS_8epilogue10collective6detail29Sm90TmaWarpSpecializedAdapterINS1W_15DefaultEpilogueISK_NSB_IJNSB_IJllllEEESD_SV_EEES21_NS1V_6thread17LinearCombinationISK_Li1EffLNS22_9ScaleType4KindE0ELNS_15FloatRoundStyleE2ESK_EENS_4gemm15EpilogueDefaultEEEEEvvEEEEvNT_6ParamsE --------------------------
	.section	.nv.info._ZN7cutlass13device_kernelINS_4conv6kernel13ConvUniversalINS1_16ConvProblemShapeILNS1_8OperatorE1ELi3EEENS1_10collective14CollectiveConvINS1_46MainloopSm90TmaGmmaWarpSpecializedImplicitGemmILS5_1ELi14ELi3EN4cute5tupleIJNSA_1CILi1EEESD_SD_EEENS1_36KernelImplicitTmaWarpSpecializedSm90ELi1EEENSB_IJNSC_ILi64EEESH_NSB_IJSH_EEEEEENS_6half_tESK_NSA_8TiledMMAINSA_8MMA_AtomIJNSA_4SM904GMMA25MMA_64x64x16_F32F16F16_SSILNSO_5MajorE0ELSQ_1ELNSO_7ScaleInE1ELSR_1EEEEEENSA_6LayoutISE_NSB_IJNSC_ILi0EEESV_SV_EEEEENSB_IJNSA_10UnderscoreESY_SY_EEEEENS7_6detail26Sm90ImplicitGemmTileTraitsINSA_20SM90_TMA_LOAD_IM2COLENSA_14ComposedLayoutINSA_7SwizzleILi3ELi4ELi3EEENSA_18smem_ptr_flag_bitsILi16EEENSU_INSB_IJNSB_IJNSC_ILi8EEES19_EEENSB_IJSH_SD_EEENSB_IJSD_NSC_ILi14EEEEEEEEENSB_IJNSB_IJSH_NSC_ILi512EEEEEENSB_IJSD_SV_EEENSB_IJSV_NSC_ILi4096EEEEEEEEEEEEEvEENS12_INSA_13SM90_TMA_LOADENS14_IS16_S18_NSU_INSB_IJS1B_S1A_S1D_EEENSB_IJS1H_S1G_S1J_EEEEEEEvEEEENS_8epilogue10collective6detail29Sm90TmaWarpSpecializedAdapterINS1W_15DefaultEpilogueISK_NSB_IJNSB_IJllllEEESD_SV_EEES21_NS1V_6thread17LinearCombinationISK_Li1EffLNS22_9ScaleType4KindE0ELNS_15FloatRoundStyleE2ESK_EENS_4gemm15EpilogueDefaultEEEEEvvEEEEvNT_6ParamsE,"",@"SHT_CUDA_INFO"
	.sectionflags	@""
	.align	4


	//----- nvinfo : EIATTR_CUDA_API_VERSION
	.align		4
        /*0000*/ 	.byte	0x04, 0x37
        /*0002*/ 	.short	(.L_18 - .L_17)
.L_17:
        /*0004*/ 	.word	0x00000082


	//----- nvinfo : EIATTR_KPARAM_INFO
	.align		4
.L_18:
        /*0008*/ 	.byte	0x04, 0x17
        /*000a*/ 	.short	(.L_20 - .L_19)
.L_19:
        /*000c*/ 	.word	0x00000000
        /*0010*/ 	.short	0x0000
        /*0012*/ 	.short	0x0070
        /*0014*/ 	.byte	0x00, 0xf0, 0x01, 0x10


	//----- nvinfo : EIATTR_SPARSE_MMA_MASK
	.align		4
.L_20:
        /*0018*/ 	.byte	0x03, 0x50
        /*001a*/ 	.short	0x0000


	//----- nvinfo : EIATTR_MAXREG_COUNT
	.align		4
        /*001c*/ 	.byte	0x03, 0x1b
        /*001e*/ 	.short	0x00ff


	//----- nvinfo : EIATTR_NUM_BARRIERS
	.align		4
        /*0020*/ 	.byte	0x02, 0x4c
        /*0022*/ 	.byte	0x01
	.zero		1


	//----- nvinfo : EIATTR_MERCURY_ISA_VERSION
	.align		4
        /*0024*/ 	.byte	0x03, 0x5f
        /*0026*/ 	.short	0x0101


	//----- nvinfo : EIATTR_COOP_GROUP_MASK_REGIDS
	.align		4
        /*0028*/ 	.byte	0x04, 0x29
        /*002a*/ 	.short	(.L_22 - .L_21)


	//   ....[0]....
.L_21:
        /*002c*/ 	.word	0xffffffff


	//   ....[1]....
        /*0030*/ 	.word	0xffffffff


	//   ....[2]....
        /*0034*/ 	.word	0xffffffff


	//----- nvinfo : EIATTR_COOP_GROUP_INSTR_OFFSETS
	.align		4
.L_22:
        /*0038*/ 	.byte	0x04, 0x28
        /*003a*/ 	.short	(.L_24 - .L_23)


	//   ....[0]....
.L_23:
        /*003c*/ 	.word	0x00000060


	//   ....[1]....
        /*0040*/ 	.word	0x00000070


	//   ....[2]....
        /*0044*/ 	.word	0x00000130


	//----- nvinfo : EIATTR_MBARRIER_INSTR_OFFSETS
	.align		4
.L_24:
        /*0048*/ 	.byte	0x04, 0x39
        /*004a*/ 	.short	(.L_26 - .L_25)


	//   ....[0]....
.L_25:
        /*004c*/ 	.word	0x00000270
        /*0050*/ 	.word	0x000000ff
        /*0054*/ 	.word	0x00038000
        /*0058*/ 	.short	0x0100
        /*005a*/ 	.byte	0x08
	.zero		1


	//   ....[1]....
        /*005c*/ 	.word	0x00000280
        /*0060*/ 	.word	0x000000ff
        /*0064*/ 	.word	0x00038070
        /*0068*/ 	.short	0x0100
        /*006a*/ 	.byte	0x08
	.zero		1


	//   ....[2]....
        /*006c*/ 	.word	0x00000290
        /*0070*/ 	.word	0x000000ff
        /*0074*/ 	.word	0x00038008
        /*0078*/ 	.short	0x0100
        /*007a*/ 	.byte	0x08
	.zero		1


	//   ....[3]....
        /*007c*/ 	.word	0x000002a0
        /*0080*/ 	.word	0x000000ff
        /*0084*/ 	.word	0x00038078
        /*0088*/ 	.short	0x0100
        /*008a*/ 	.byte	0x08
	.zero		1


	//   ....[4]....
        /*008c*/ 	.word	0x000002b0
        /*0090*/ 	.word	0x000000ff
        /*0094*/ 	.word	0x00038010
        /*0098*/ 	.short	0x0100
        /*009a*/ 	.byte	0x08
	.zero		1


	//   ....[5]....
        /*009c*/ 	.word	0x000002c0
        /*00a0*/ 	.word	0x000000ff
        /*00a4*/ 	.word	0x00038080
        /*00a8*/ 	.short	0x0100
        /*00aa*/ 	.byte	0x08
	.zero		1


	//   ....[6]....
        /*00ac*/ 	.word	0x000002d0
        /*00b0*/ 	.word	0x000000ff
        /*00b4*/ 	.word	0x00038018
        /*00b8*/ 	.short	0x0100
        /*00ba*/ 	.byte	0x08
	.zero		1


	//   ....[7]....
        /*00bc*/ 	.word	0x000002e0
        /*00c0*/ 	.word	0x000000ff
        /*00c4*/ 	.word	0x00038088
        /*00c8*/ 	.short	0x0100
        /*00ca*/ 	.byte	0x08
	.zero		1


	//   ....[8]....
        /*00cc*/ 	.word	0x000002f0
        /*00d0*/ 	.word	0x000000ff
        /*00d4*/ 	.word	0x00038020
        /*00d8*/ 	.short	0x0100
        /*00da*/ 	.byte	0x08
	.zero		1


	//   ....[9]....
        /*00dc*/ 	.word	0x00000300
        /*00e0*/ 	.word	0x000000ff
        /*00e4*/ 	.word	0x00038090
        /*00e8*/ 	.short	0x0100
        /*00ea*/ 	.byte	0x08
	.zero		1


	//   ....[10]....
        /*00ec*/ 	.word	0x00000310
        /*00f0*/ 	.word	0x000000ff
        /*00f4*/ 	.word	0x00038028
        /*00f8*/ 	.short	0x0100
        /*00fa*/ 	.byte	0x08
	.zero		1


	//   ....[11]....
        /*00fc*/ 	.word	0x00000320
        /*0100*/ 	.word	0x000000ff
        /*0104*/ 	.word	0x00038098
        /*0108*/ 	.short	0x0100
        /*010a*/ 	.byte	0x08
	.zero		1


	//   ....[12]....
        /*010c*/ 	.word	0x00000330
        /*0110*/ 	.word	0x000000ff
        /*0114*/ 	.word	0x00038030
        /*0118*/ 	.short	0x0100
        /*011a*/ 	.byte	0x08
	.zero		1


	//   ....[13]....
        /*011c*/ 	.word	0x00000340
        /*0120*/ 	.word	0x000000ff
        /*0124*/ 	.word	0x000380a0
        /*0128*/ 	.short	0x0100
        /*012a*/ 	.byte	0x08
	.zero		1


	//   ....[14]....
        /*012c*/ 	.word	0x00000350
        /*0130*/ 	.word	0x000000ff
        /*0134*/ 	.word	0x00038038
        /*0138*/ 	.short	0x0100
        /*013a*/ 	.byte	0x08
	.zero		1


	//   ....[15]....
        /*013c*/ 	.word	0x00000360
        /*0140*/ 	.word	0x000000ff
        /*0144*/ 	.word	0x000380a8
        /*0148*/ 	.short	0x0100
        /*014a*/ 	.byte	0x08
	.zero		1


	//   ....[16]....
        /*014c*/ 	.word	0x00000370
        /*0150*/ 	.word	0x000000ff
        /*0154*/ 	.word	0x00038040
        /*0158*/ 	.short	0x0100
        /*015a*/ 	.byte	0x08
	.zero		1


	//   ....[17]....
        /*015c*/ 	.word	0x00000380
        /*0160*/ 	.word	0x000000ff
        /*0164*/ 	.word	0x000380b0
        /*0168*/ 	.short	0x0100
        /*016a*/ 	.byte	0x08
	.zero		1


	//   ....[18]....
        /*016c*/ 	.word	0x00000390
        /*0170*/ 	.word	0x000000ff
        /*0174*/ 	.word	0x00038048
        /*0178*/ 	.short	0x0100
        /*017a*/ 	.byte	0x08
	.zero		1


	//   ....[19]....
        /*017c*/ 	.word	0x000003a0
        /*0180*/ 	.word	0x000000ff
        /*0184*/ 	.word	0x000380b8
        /*0188*/ 	.short	0x0100
        /*018a*/ 	.byte	0x08
	.zero		1


	//   ....[20]....
        /*018c*/ 	.word	0x000003b0
        /*0190*/ 	.word	0x000000ff
        /*0194*/ 	.word	0x00038050
        /*0198*/ 	.short	0x0100
        /*019a*/ 	.byte	0x08
	.zero		1


	//   ....[21]....
        /*019c*/ 	.word	0x000003c0
        /*01a0*/ 	.word	0x000000ff
        /*01a4*/ 	.word	0x000380c0
        /*01a8*/ 	.short	0x0100
        /*01aa*/ 	.byte	0x08
	.zero		1


	//   ....[22]....
        /*01ac*/ 	.word	0x000003d0
        /*01b0*/ 	.word	0x000000ff
        /*01b4*/ 	.word	0x00038058
        /*01b8*/ 	.short	0x0100
        /*01ba*/ 	.byte	0x08
	.zero		1


	//   ....[23]....
        /*01bc*/ 	.word	0x000003e0
        /*01c0*/ 	.word	0x000000ff
        /*01c4*/ 	.word	0x000380c8
        /*01c8*/ 	.short	0x0100
        /*01ca*/ 	.byte	0x08
	.zero		1


	//   ....[24]....
        /*01cc*/ 	.word	0x000003f0
        /*01d0*/ 	.word	0x000000ff
        /*01d4*/ 	.word	0x00038060
        /*01d8*/ 	.short	0x0100
        /*01da*/ 	.byte	0x08
	.zero		1


	//   ....[25]....
        /*01dc*/ 	.word	0x00000400
        /*01e0*/ 	.word	0x000000ff
        /*01e4*/ 	.word	0x000380d0
        /*01e8*/ 	.short	0x0100
        /*01ea*/ 	.byte	0x08
	.zero		1


	//   ....[26]....
        /*01ec*/ 	.word	0x00000410
        /*01f0*/ 	.word	0x000000ff
        /*01f4*/ 	.word	0x00038068
        /*01f8*/ 	.short	0x0100
        /*01fa*/ 	.byte	0x08
	.zero		1


	//   ....[27]....
        /*01fc*/ 	.word	0x00000420
        /*0200*/ 	.word	0x000000ff
        /*0204*/ 	.word	0x000380d8
        /*0208*/ 	.short	0x0100
        /*020a*/ 	.byte	0x08
	.zero		1


	//   ....[28]....
        /*020c*/ 	.word	0x000009f0
        /*0210*/ 	.word	0x00000006
        /*0214*/ 	.word	0x00038000
        /*0218*/ 	.short	0x010a
        /*021a*/ 	.byte	0x3f
	.zero		1


	//   ....[29]....
        /*021c*/ 	.word	0x00000d70
        /*0220*/ 	.word	0x00000008
        /*0224*/ 	.word	0x00038000
        /*0228*/ 	.short	0x010a
        /*022a*/ 	.byte	0x3f
	.zero		1


	//   ....[30]....
        /*022c*/ 	.word	0x00000f90
        /*0230*/ 	.word	0x000000ff
        /*0234*/ 	.word	0x00000000
        /*0238*/ 	.short	0x0101
        /*023a*/ 	.byte	0x06
	.zero		1


	//   ....[31]....
        /*023c*/ 	.word	0x000011a0
        /*0240*/ 	.word	0x00000006
        /*0244*/ 	.word	0x00000000
        /*0248*/ 	.short	0x0101
        /*024a*/ 	.byte	0x3f
	.zero		1


	//   ....[32]....
        /*024c*/ 	.word	0x000039a0
        /*0250*/ 	.word	0x00000011
        /*0254*/ 	.word	0x00038070
        /*0258*/ 	.short	0x010a
        /*025a*/ 	.byte	0x3f
	.zero		1


	//   ....[33]....
        /*025c*/ 	.word	0x000041b0
        /*0260*/ 	.word	0x00000002
        /*0264*/ 	.word	0x00000000
        /*0268*/ 	.short	0x010a
        /*026a*/ 	.byte	0x3f
	.zero		1


	//   ....[34]....
        /*026c*/ 	.word	0x00004260
        /*0270*/ 	.word	0x00000002
        /*0274*/ 	.word	0x00000000
        /*0278*/ 	.short	0x010a
        /*027a*/ 	.byte	0x3f
	.zero		1


	//   ....[35]....
        /*027c*/ 	.word	0x00004310
        /*0280*/ 	.word	0x00000002
        /*0284*/ 	.word	0x00000000
        /*0288*/ 	.short	0x010a
        /*028a*/ 	.byte	0x3f
	.zero		1


	//   ....[36]....
        /*028c*/ 	.word	0x000043c0
        /*0290*/ 	.word	0x00000002
        /*0294*/ 	.word	0x00000000
        /*0298*/ 	.short	0x010a
        /*029a*/ 	.byte	0x3f
	.zero		1


	//   ....[37]....
        /*029c*/ 	.word	0x00004470
        /*02a0*/ 	.word	0x00000002
        /*02a4*/ 	.word	0x00000000
        /*02a8*/ 	.short	0x010a
        /*02aa*/ 	.byte	0x3f
	.zero		1


	//   ....[38]....
        /*02ac*/ 	.word	0x00004520
        /*02b0*/ 	.word	0x00000002
        /*02b4*/ 	.word	0x00000000
        /*02b8*/ 	.short	0x010a
        /*02ba*/ 	.byte	0x3f
	.zero		1


	//   ....[39]....
        /*02bc*/ 	.word	0x000045d0
        /*02c0*/ 	.word	0x00000002
        /*02c4*/ 	.word	0x00000000
        /*02c8*/ 	.short	0x010a
        /*02ca*/ 	.byte	0x3f
	.zero		1


	//   ....[40]....
        /*02cc*/ 	.word	0x00004680
        /*02d0*/ 	.word	0x00000002
        /*02d4*/ 	.word	0x00000000
        /*02d8*/ 	.short	0x010a
        /*02da*/ 	.byte	0x3f
	.zero		1


	//   ....[41]....
        /*02dc*/ 	.word	0x00004730
        /*02e0*/ 	.word	0x00000002
        /*02e4*/ 	.word	0x00000000
        /*02e8*/ 	.short	0x010a
        /*02ea*/ 	.byte	0x3f
	.zero		1


	//   ....[42]....
        /*02ec*/ 	.word	0x000047e0
        /*02f0*/ 	.word	0x00000002
        /*02f4*/ 	.word	0x00000000
        /*02f8*/ 	.short	0x010a
        /*02fa*/ 	.byte	0x3f
	.zero		1


	//   ....[43]....
        /*02fc*/ 	.word	0x00004890
        /*0300*/ 	.word	0x00000002
        /*0304*/ 	.word	0x00000000
        /*0308*/ 	.short	0x010a
        /*030a*/ 	.byte	0x3f
	.zero		1


	//   ....[44]....
        /*030c*/ 	.word	0x00004940
        /*0310*/ 	.word	0x00000002
        /*0314*/ 	.word	0x00000000
        /*0318*/ 	.short	0x010a
        /*031a*/ 	.byte	0x3f
	.zero		1


	//   ....[45]....
        /*031c*/ 	.word	0x000049f0
        /*0320*/ 	.word	0x00000002
        /*0324*/ 	.word	0x00000000
        /*0328*/ 	.short	0x010a
        /*032a*/ 	.byte	0x3f
	.zero		1


	//   ....[46]....
        /*032c*/ 	.word	0x00004aa0
        /*0330*/ 	.word	0x00000003
        /*0334*/ 	.word	0x00000000
        /*0338*/ 	.short	0x010a
        /*033a*/ 	.byte	0x3f
	.zero		1


	//----- nvinfo : EIATTR_NUM_MBARRIERS
	.align		4
.L_26:
        /*033c*/ 	.byte	0x03, 0x38
        /*033e*/ 	.short	0x001c


	//----- nvinfo : EIATTR_EXIT_INSTR_OFFSETS
	.align		4
        /*0340*/ 	.byte	0x04, 0x1c
        /*0342*/ 	.short	(.L_28 - .L_27)


	//   ....[0]....
.L_27:
        /*0344*/ 	.word	0x00000820


	//   ....[1]....
        /*0348*/ 	.word	0x000012f0


	//   ....[2]....
        /*034c*/ 	.word	0x00002cd0


	//   ....[3]....
        /*0350*/ 	.word	0x00002d00


	//   ....[4]....
        /*0354*/ 	.word	0x00003750


	//   ....[5]....
        /*0358*/ 	.word	0x00003780


	//   ....[6]....
        /*035c*/ 	.word	0x000037a0


	//   ....[7]....
        /*0360*/ 	.word	0x000040c0


	//   ....[8]....
        /*0364*/ 	.word	0x00004ad0


	//----- nvinfo : EIATTR_MAX_THREADS
	.align		4
.L_28:
        /*0368*/ 	.byte	0x04, 0x05
        /*036a*/ 	.short	(.L_30 - .L_29)
.L_29:
        /*036c*/ 	.word	0x00000100
        /*0370*/ 	.word	0x00000001
        /*0374*/ 	.word	0x00000001


	//----- nvinfo : EIATTR_CRS_STACK_SIZE
	.align		4
.L_30:
        /*0378*/ 	.byte	0x04, 0x1e
        /*037a*/ 	.short	(.L_32 - .L_31)
.L_31:
        /*037c*/ 	.word	0x00000000


	//----- nvinfo : EIATTR_CBANK_PARAM_SIZE
	.align		4
.L_32:
        /*0380*/ 	.byte	0x03, 0x19
        /*0382*/ 	.short	0x0470


	//----- nvinfo : EIATTR_PARAM_CBANK
	.align		4
        /*0384*/ 	.byte	0x04, 0x0a
        /*0386*/ 	.short	(.L_34 - .L_33)
	.align		4
.L_33:
        /*0388*/ 	.word	index@(.nv.constant0._ZN7cutlass13device_kernelINS_4conv6kernel13ConvUniversalINS1_16ConvProblemShapeILNS1_8OperatorE1ELi3EEENS1_10collective14CollectiveConvINS1_46MainloopSm90TmaGmmaWarpSpecializedImplicitGemmILS5_1ELi14ELi3EN4cute5tupleIJNSA_1CILi1EEESD_SD_EEENS1_36KernelImplicitTmaWarpSpecializedSm90ELi1EEENSB_IJNSC_ILi64EEESH_NSB_IJSH_EEEEEENS_6half_tESK_NSA_8TiledMMAINSA_8MMA_AtomIJNSA_4SM904GMMA25MMA_64x64x16_F32F16F16_SSILNSO_5MajorE0ELSQ_1ELNSO_7ScaleInE1ELSR_1EEEEEENSA_6LayoutISE_NSB_IJNSC_ILi0EEESV_SV_EEEEENSB_IJNSA_10UnderscoreESY_SY_EEEEENS7_6detail26Sm90ImplicitGemmTileTraitsINSA_20SM90_TMA_LOAD_IM2COLENSA_14ComposedLayoutINSA_7SwizzleILi3ELi4ELi3EEENSA_18smem_ptr_flag_bitsILi16EEENSU_INSB_IJNSB_IJNSC_ILi8EEES19_EEENSB_IJSH_SD_EEENSB_IJSD_NSC_ILi14EEEEEEEEENSB_IJNSB_IJSH_NSC_ILi512EEEEEENSB_IJSD_SV_EEENSB_IJSV_NSC_ILi4096EEEEEEEEEEEEEvEENS12_INSA_13SM90_TMA_LOADENS14_IS16_S18_NSU_INSB_IJS1B_S1A_S1D_EEENSB_IJS1H_S1G_S1J_EEEEEEEvEEEENS_8epilogue10collective6detail29Sm90TmaWarpSpecializedAdapterINS1W_15DefaultEpilogueISK_NSB_IJNSB_IJllllEEESD_SV_EEES21_NS1V_6thread17LinearCombinationISK_Li1EffLNS22_9ScaleType4KindE0ELNS_15FloatRoundStyleE2ESK_EENS_4gemm15EpilogueDefaultEEEEEvvEEEEvNT_6ParamsE)
        /*038c*/ 	.short	0x0210
        /*038e*/ 	.short	0x0470


	//----- nvinfo : EIATTR_SW_WAR
	.align		4
.L_34:
        /*0390*/ 	.byte	0x04, 0x36
        /*0392*/ 	.short	(.L_36 - .L_35)
.L_35:
        /*0394*/ 	.word	0x00000008
.L_36:


//--------------------- .nv.callgraph             --------------------------
	.section	.nv.callgraph,"",@"SHT_CUDA_CALLGRAPH"
	.align	4
	.sectionentsize	8
	.align		4
        /*0000*/ 	.word	0x00000000
	.align		4
        /*0004*/ 	.word	0xffffffff
	.align		4
        /*0008*/ 	.word	0x00000000
	.align		4
        /*000c*/ 	.word	0xfffffffe
	.align		4
        /*0010*/ 	.word	0x00000000
	.align		4
        /*0014*/ 	.word	0xfffffffd
	.align		4
        /*0018*/ 	.word	0x00000000
	.align		4
        /*001c*/ 	.word	0xfffffffc


//--------------------- .nv.constant4             --------------------------
	.section	.nv.constant4,"a",@progbits
	.align	8
	.align		8
.nv.constant4:
        /*0000*/ 	.dword	_ZN39_INTERNAL_0fa0fa34_4_k_cu_ecb0a2ef_28794cuda3std3__45__cpo5beginE
	.align		8
        /*0008*/ 	.dword	_ZN39_INTERNAL_0fa0fa34_4_k_cu_ecb0a2ef_28794cuda3std3__45__cpo3endE
	.align		8
        /*0010*/ 	.dword	_ZN39_INTERNAL_0fa0fa34_4_k_cu_ecb0a2ef_28794cuda3std3__45__cpo6cbeginE
	.align		8
        /*0018*/ 	.dword	_ZN39_INTERNAL_0fa0fa34_4_k_cu_ecb0a2ef_28794cuda3std3__45__cpo4cendE
	.align		8
        /*0020*/ 	.dword	_ZN39_INTERNAL_0fa0fa34_4_k_cu_ecb0a2ef_28794cuda3std3__441_GLOBAL__N__0fa0fa34_4_k_cu_ecb0a2ef_28796ignoreE
	.align		8
        /*0028*/ 	.dword	_ZN39_INTERNAL_0fa0fa34_4_k_cu_ecb0a2ef_28794cuda3std3__419piecewise_constructE
	.align		8
        /*0030*/ 	.dword	_ZN39_INTERNAL_0fa0fa34_4_k_cu_ecb0a2ef_28794cuda3std3__48in_placeE
	.align		8
        /*0038*/ 	.dword	_ZN39_INTERNAL_0fa0fa34_4_k_cu_ecb0a2ef_28794cuda3std6ranges3__45__cpo4swapE
	.align		8
        /*0040*/ 	.dword	_ZN39_INTERNAL_0fa0fa34_4_k_cu_ecb0a2ef_28794cuda3std6ranges3__45__cpo9iter_moveE
	.align		8
        /*0048*/ 	.dword	_ZN39_INTERNAL_0fa0fa34_4_k_cu_ecb0a2ef_28794cute7productE
	.align		8
        /*0050*/ 	.dword	_ZN39_INTERNAL_0fa0fa34_4_k_cu_ecb0a2ef_28794cute1_E


//--------------------- .text._ZN7cutlass13device_kernelINS_4conv6kernel13ConvUniversalINS1_16ConvProblemShapeILNS1_8OperatorE1ELi3EEENS1_10collective14CollectiveConvINS1_46MainloopSm90TmaGmmaWarpSpecializedImplicitGemmILS5_1ELi14ELi3EN4cute5tupleIJNSA_1CILi1EEESD_SD_EEENS1_36KernelImplicitTmaWarpSpecializedSm90ELi1EEENSB_IJNSC_ILi64EEESH_NSB_IJSH_EEEEEENS_6half_tESK_NSA_8TiledMMAINSA_8MMA_AtomIJNSA_4SM904GMMA25MMA_64x64x16_F32F16F16_SSILNSO_5MajorE0ELSQ_1ELNSO_7ScaleInE1ELSR_1EEEEEENSA_6LayoutISE_NSB_IJNSC_ILi0EEESV_SV_EEEEENSB_IJNSA_10UnderscoreESY_SY_EEEEENS7_6detail26Sm90ImplicitGemmTileTraitsINSA_20SM90_TMA_LOAD_IM2COLENSA_14ComposedLayoutINSA_7SwizzleILi3ELi4ELi3EEENSA_18smem_ptr_flag_bitsILi16EEENSU_INSB_IJNSB_IJNSC_ILi8EEES19_EEENSB_IJSH_SD_EEENSB_IJSD_NSC_ILi14EEEEEEEEENSB_IJNSB_IJSH_NSC_ILi512EEEEEENSB_IJSD_SV_EEENSB_IJSV_NSC_ILi4096EEEEEEEEEEEEEvEENS12_INSA_13SM90_TMA_LOADENS14_IS16_S18_NSU_INSB_IJS1B_S1A_S1D_EEENSB_IJS1H_S1G_S1J_EEEEEEEvEEEENS_8epilogue10collective6detail29Sm90TmaWarpSpecializedAdapterINS1W_15DefaultEpilogueISK_NSB_IJNSB_IJllllEEESD_SV_EEES21_NS1V_6thread17LinearCombinationISK_Li1EffLNS22_9ScaleType4KindE0ELNS_15FloatRoundStyleE2ESK_EENS_4gemm15EpilogueDefaultEEEEEvvEEEEvNT_6ParamsE --------------------------
	.section	.text._ZN7cutlass13device_kernelINS_4conv6kernel13ConvUniversalINS1_16ConvProblemShapeILNS1_8OperatorE1ELi3EEENS1_10collective14CollectiveConvINS1_46MainloopSm90TmaGmmaWarpSpecializedImplicitGemmILS5_1ELi14ELi3EN4cute5tupleIJNSA_1CILi1EEESD_SD_EEENS1_36KernelImplicitTmaWarpSpecializedSm90ELi1EEENSB_IJNSC_ILi64EEESH_NSB_IJSH_EEEEEENS_6half_tESK_NSA_8TiledMMAINSA_8MMA_AtomIJNSA_4SM904GMMA25MMA_64x64x16_F32F16F16_SSILNSO_5MajorE0ELSQ_1ELNSO_7ScaleInE1ELSR_1EEEEEENSA_6LayoutISE_NSB_IJNSC_ILi0EEESV_SV_EEEEENSB_IJNSA_10UnderscoreESY_SY_EEEEENS7_6detail26Sm90ImplicitGemmTileTraitsINSA_20SM90_TMA_LOAD_IM2COLENSA_14ComposedLayoutINSA_7SwizzleILi3ELi4ELi3EEENSA_18smem_ptr_flag_bitsILi16EEENSU_INSB_IJNSB_IJNSC_ILi8EEES19_EEENSB_IJSH_SD_EEENSB_IJSD_NSC_ILi14EEEEEEEEENSB_IJNSB_IJSH_NSC_ILi512EEEEEENSB_IJSD_SV_EEENSB_IJSV_NSC_ILi4096EEEEEEEEEEEEEvEENS12_INSA_13SM90_TMA_LOADENS14_IS16_S18_NSU_INSB_IJS1B_S1A_S1D_EEENSB_IJS1H_S1G_S1J_EEEEEEEvEEEENS_8epilogue10collective6detail29Sm90TmaWarpSpecializedAdapterINS1W_15DefaultEpilogueISK_NSB_IJNSB_IJllllEEESD_SV_EEES21_NS1V_6thread17LinearCombinationISK_Li1EffLNS22_9ScaleType4KindE0ELNS_15FloatRoundStyleE2ESK_EENS_4gemm15EpilogueDefaultEEEEEvvEEEEvNT_6ParamsE,"ax",@progbits
	.align	128
.text._ZN7cutlass13device_kernelINS_4conv6kernel13ConvUniversalINS1_16ConvProblemShapeILNS1_8OperatorE1ELi3EEENS1_10collective14CollectiveConvINS1_46MainloopSm90TmaGmmaWarpSpecializedImplicitGemmILS5_1ELi14ELi3EN4cute5tupleIJNSA_1CILi1EEESD_SD_EEENS1_36KernelImplicitTmaWarpSpecializedSm90ELi1EEENSB_IJNSC_ILi64EEESH_NSB_IJSH_EEEEEENS_6half_tESK_NSA_8TiledMMAINSA_8MMA_AtomIJNSA_4SM904GMMA25MMA_64x64x16_F32F16F16_SSILNSO_5MajorE0ELSQ_1ELNSO_7ScaleInE1ELSR_1EEEEEENSA_6LayoutISE_NSB_IJNSC_ILi0EEESV_SV_EEEEENSB_IJNSA_10UnderscoreESY_SY_EEEEENS7_6detail26Sm90ImplicitGemmTileTraitsINSA_20SM90_TMA_LOAD_IM2COLENSA_14ComposedLayoutINSA_7SwizzleILi3ELi4ELi3EEENSA_18smem_ptr_flag_bitsILi16EEENSU_INSB_IJNSB_IJNSC_ILi8EEES19_EEENSB_IJSH_SD_EEENSB_IJSD_NSC_ILi14EEEEEEEEENSB_IJNSB_IJSH_NSC_ILi512EEEEEENSB_IJSD_SV_EEENSB_IJSV_NSC_ILi4096EEEEEEEEEEEEEvEENS12_INSA_13SM90_TMA_LOADENS14_IS16_S18_NSU_INSB_IJS1B_S1A_S1D_EEENSB_IJS1H_S1G_S1J_EEEEEEEvEEEENS_8epilogue10collective6detail29Sm90TmaWarpSpecializedAdapterINS1W_15DefaultEpilogueISK_NSB_IJNSB_IJllllEEESD_SV_EEES21_NS1V_6thread17LinearCombinationISK_Li1EffLNS22_9ScaleType4KindE0ELNS_15FloatRoundStyleE2ESK_EENS_4gemm15EpilogueDefaultEEEEEvvEEEEvNT_6ParamsE:
        .type           _ZN7cutlass13device_kernelINS_4conv6kernel13ConvUniversalINS1_16ConvProblemShapeILNS1_8OperatorE1ELi3EEENS1_10collective14CollectiveConvINS1_46MainloopSm90TmaGmmaWarpSpecializedImplicitGemmILS5_1ELi14ELi3EN4cute5tupleIJNSA_1CILi1EEESD_SD_EEENS1_36KernelImplicitTmaWarpSpecializedSm90ELi1EEENSB_IJNSC_ILi64EEESH_NSB_IJSH_EEEEEENS_6half_tESK_NSA_8TiledMMAINSA_8MMA_AtomIJNSA_4SM904GMMA25MMA_64x64x16_F32F16F16_SSILNSO_5MajorE0ELSQ_1ELNSO_7ScaleInE1ELSR_1EEEEEENSA_6LayoutISE_NSB_IJNSC_ILi0EEESV_SV_EEEEENSB_IJNSA_10UnderscoreESY_SY_EEEEENS7_6detail26Sm90ImplicitGemmTileTraitsINSA_20SM90_TMA_LOAD_IM2COLENSA_14ComposedLayoutINSA_7SwizzleILi3ELi4ELi3EEENSA_18smem_ptr_flag_bitsILi16EEENSU_INSB_IJNSB_IJNSC_ILi8EEES19_EEENSB_IJSH_SD_EEENSB_IJSD_NSC_ILi14EEEEEEEEENSB_IJNSB_IJSH_NSC_ILi512EEEEEENSB_IJSD_SV_EEENSB_IJSV_NSC_ILi4096EEEEEEEEEEEEEvEENS12_INSA_13SM90_TMA_LOADENS14_IS16_S18_NSU_INSB_IJS1B_S1A_S1D_EEENSB_IJS1H_S1G_S1J_EEEEEEEvEEEENS_8epilogue10collective6detail29Sm90TmaWarpSpecializedAdapterINS1W_15DefaultEpilogueISK_NSB_IJNSB_IJllllEEESD_SV_EEES21_NS1V_6thread17LinearCombinationISK_Li1EffLNS22_9ScaleType4KindE0ELNS_15FloatRoundStyleE2ESK_EENS_4gemm15EpilogueDefaultEEEEEvvEEEEvNT_6ParamsE,@function
        .size           _ZN7cutlass13device_kernelINS_4conv6kernel13ConvUniversalINS1_16ConvProblemShapeILNS1_8OperatorE1ELi3EEENS1_10collective14CollectiveConvINS1_46MainloopSm90TmaGmmaWarpSpecializedImplicitGemmILS5_1ELi14ELi3EN4cute5tupleIJNSA_1CILi1EEESD_SD_EEENS1_36KernelImplicitTmaWarpSpecializedSm90ELi1EEENSB_IJNSC_ILi64EEESH_NSB_IJSH_EEEEEENS_6half_tESK_NSA_8TiledMMAINSA_8MMA_AtomIJNSA_4SM904GMMA25MMA_64x64x16_F32F16F16_SSILNSO_5MajorE0ELSQ_1ELNSO_7ScaleInE1ELSR_1EEEEEENSA_6LayoutISE_NSB_IJNSC_ILi0EEESV_SV_EEEEENSB_IJNSA_10UnderscoreESY_SY_EEEEENS7_6detail26Sm90ImplicitGemmTileTraitsINSA_20SM90_TMA_LOAD_IM2COLENSA_14ComposedLayoutINSA_7SwizzleILi3ELi4ELi3EEENSA_18smem_ptr_flag_bitsILi16EEENSU_INSB_IJNSB_IJNSC_ILi8EEES19_EEENSB_IJSH_SD_EEENSB_IJSD_NSC_ILi14EEEEEEEEENSB_IJNSB_IJSH_NSC_ILi512EEEEEENSB_IJSD_SV_EEENSB_IJSV_NSC_ILi4096EEEEEEEEEEEEEvEENS12_INSA_13SM90_TMA_LOADENS14_IS16_S18_NSU_INSB_IJS1B_S1A_S1D_EEENSB_IJS1H_S1G_S1J_EEEEEEEvEEEENS_8epilogue10collective6detail29Sm90TmaWarpSpecializedAdapterINS1W_15DefaultEpilogueISK_NSB_IJNSB_IJllllEEESD_SV_EEES21_NS1V_6thread17LinearCombinationISK_Li1EffLNS22_9ScaleType4KindE0ELNS_15FloatRoundStyleE2ESK_EENS_4gemm15EpilogueDefaultEEEEEvvEEEEvNT_6ParamsE,(.L_x_106 - _ZN7cutlass13device_kernelINS_4conv6kernel13ConvUniversalINS1_16ConvProblemShapeILNS1_8OperatorE1ELi3EEENS1_10collective14CollectiveConvINS1_46MainloopSm90TmaGmmaWarpSpecializedImplicitGemmILS5_1ELi14ELi3EN4cute5tupleIJNSA_1CILi1EEESD_SD_EEENS1_36KernelImplicitTmaWarpSpecializedSm90ELi1EEENSB_IJNSC_ILi64EEESH_NSB_IJSH_EEEEEENS_6half_tESK_NSA_8TiledMMAINSA_8MMA_AtomIJNSA_4SM904GMMA25MMA_64x64x16_F32F16F16_SSILNSO_5MajorE0ELSQ_1ELNSO_7ScaleInE1ELSR_1EEEEEENSA_6LayoutISE_NSB_IJNSC_ILi0EEESV_SV_EEEEENSB_IJNSA_10UnderscoreESY_SY_EEEEENS7_6detail26Sm90ImplicitGemmTileTraitsINSA_20SM90_TMA_LOAD_IM2COLENSA_14ComposedLayoutINSA_7SwizzleILi3ELi4ELi3EEENSA_18smem_ptr_flag_bitsILi16EEENSU_INSB_IJNSB_IJNSC_ILi8EEES19_EEENSB_IJSH_SD_EEENSB_IJSD_NSC_ILi14EEEEEEEEENSB_IJNSB_IJSH_NSC_ILi512EEEEEENSB_IJSD_SV_EEENSB_IJSV_NSC_ILi4096EEEEEEEEEEEEEvEENS12_INSA_13SM90_TMA_LOADENS14_IS16_S18_NSU_INSB_IJS1B_S1A_S1D_EEENSB_IJS1H_S1G_S1J_EEEEEEEvEEEENS_8epilogue10collective6detail29Sm90TmaWarpSpecializedAdapterINS1W_15DefaultEpilogueISK_NSB_IJNSB_IJllllEEESD_SV_EEES21_NS1V_6thread17LinearCombinationISK_Li1EffLNS22_9ScaleType4KindE0ELNS_15FloatRoundStyleE2ESK_EENS_4gemm15EpilogueDefaultEEEEEvvEEEEvNT_6ParamsE)
        .other          _ZN7cutlass13device_kernelINS_4conv6kernel13ConvUniversalINS1_16ConvProblemShapeILNS1_8OperatorE1ELi3EEENS1_10collective14CollectiveConvINS1_46MainloopSm90TmaGmmaWarpSpecializedImplicitGemmILS5_1ELi14ELi3EN4cute5tupleIJNSA_1CILi1EEESD_SD_EEENS1_36KernelImplicitTmaWarpSpecializedSm90ELi1EEENSB_IJNSC_ILi64EEESH_NSB_IJSH_EEEEEENS_6half_tESK_NSA_8TiledMMAINSA_8MMA_AtomIJNSA_4SM904GMMA25MMA_64x64x16_F32F16F16_SSILNSO_5MajorE0ELSQ_1ELNSO_7ScaleInE1ELSR_1EEEEEENSA_6LayoutISE_NSB_IJNSC_ILi0EEESV_SV_EEEEENSB_IJNSA_10UnderscoreESY_SY_EEEEENS7_6detail26Sm90ImplicitGemmTileTraitsINSA_20SM90_TMA_LOAD_IM2COLENSA_14ComposedLayoutINSA_7SwizzleILi3ELi4ELi3EEENSA_18smem_ptr_flag_bitsILi16EEENSU_INSB_IJNSB_IJNSC_ILi8EEES19_EEENSB_IJSH_SD_EEENSB_IJSD_NSC_ILi14EEEEEEEEENSB_IJNSB_IJSH_NSC_ILi512EEEEEENSB_IJSD_SV_EEENSB_IJSV_NSC_ILi4096EEEEEEEEEEEEEvEENS12_INSA_13SM90_TMA_LOADENS14_IS16_S18_NSU_INSB_IJS1B_S1A_S1D_EEENSB_IJS1H_S1G_S1J_EEEEEEEvEEEENS_8epilogue10collective6detail29Sm90TmaWarpSpecializedAdapterINS1W_15DefaultEpilogueISK_NSB_IJNSB_IJllllEEESD_SV_EEES21_NS1V_6thread17LinearCombinationISK_Li1EffLNS22_9ScaleType4KindE0ELNS_15FloatRoundStyleE2ESK_EENS_4gemm15EpilogueDefaultEEEEEvvEEEEvNT_6ParamsE,@"STO_CUDA_ENTRY STV_DEFAULT"
_ZN7cutlass13device_kernelINS_4conv6kernel13ConvUniversalINS1_16ConvProblemShapeILNS1_8OperatorE1ELi3EEENS1_10collective14CollectiveConvINS1_46MainloopSm90TmaGmmaWarpSpecializedImplicitGemmILS5_1ELi14ELi3EN4cute5tupleIJNSA_1CILi1EEESD_SD_EEENS1_36KernelImplicitTmaWarpSpecializedSm90ELi1EEENSB_IJNSC_ILi64EEESH_NSB_IJSH_EEEEEENS_6half_tESK_NSA_8TiledMMAINSA_8MMA_AtomIJNSA_4SM904GMMA25MMA_64x64x16_F32F16F16_SSILNSO_5MajorE0ELSQ_1ELNSO_7ScaleInE1ELSR_1EEEEEENSA_6LayoutISE_NSB_IJNSC_ILi0EEESV_SV_EEEEENSB_IJNSA_10UnderscoreESY_SY_EEEEENS7_6detail26Sm90ImplicitGemmTileTraitsINSA_20SM90_TMA_LOAD_IM2COLENSA_14ComposedLayoutINSA_7SwizzleILi3ELi4ELi3EEENSA_18smem_ptr_flag_bitsILi16EEENSU_INSB_IJNSB_IJNSC_ILi8EEES19_EEENSB_IJSH_SD_EEENSB_IJSD_NSC_ILi14EEEEEEEEENSB_IJNSB_IJSH_NSC_ILi512EEEEEENSB_IJSD_SV_EEENSB_IJSV_NSC_ILi4096EEEEEEEEEEEEEvEENS12_INSA_13SM90_TMA_LOADENS14_IS16_S18_NSU_INSB_IJS1B_S1A_S1D_EEENSB_IJS1H_S1G_S1J_EEEEEEEvEEEENS_8epilogue10collective6detail29Sm90TmaWarpSpecializedAdapterINS1W_15DefaultEpilogueISK_NSB_IJNSB_IJllllEEESD_SV_EEES21_NS1V_6thread17LinearCombinationISK_Li1EffLNS22_9ScaleType4KindE0ELNS_15FloatRoundStyleE2ESK_EENS_4gemm15EpilogueDefaultEEEEEvvEEEEvNT_6ParamsE:
[----:B------:R-:W-:Y:S01]  /*0000*/  LDC R1, c[0x0][0x28] ;  /* 0x00000a00ff017b82 */ /* 0x000fe20000000800 */
[----:B------:R-:W0:Y:S01]  /*0010*/  S2R R8, SR_TID.X ;  /* 0x0000000000087919 */ /* 0x000e220000002100 */
[----:B------:R-:W-:Y:S01]  /*0020*/  ELECT P0, URZ, PT ;  /* 0x00000000003f782f */ /* 0x000fe20003800000 */
[----:B------:R-:W-:Y:S01]  /*0030*/  BSSY B0, `(.L_x_0) ;  /* 0x000000f000007945 */ /* 0x000fe20003800000 */
[--C-:B0-----:R-:W-:Y:S02]  /*0040*/  SHF.R.U32.HI R0, RZ, 0x5, R8.reuse ;  /* 0x00000005ff007819 */ /* 0x101fe40000011608 */
[----:B------:R-:W-:-:S03]  /*0050*/  SHF.R.U32.HI R3, RZ, 0x7, R8 ;  /* 0x00000007ff037819 */ /* 0x000fc60000011608 */
[----:B------:R-:W0:Y:S04]  /*0060*/  SHFL.IDX PT, R2, R0, RZ, 0x1f ;  /* 0x00001fff00027589 */ /* 0x000e2800000e0000 */
[----:B------:R1:W2:Y:S01]  /*0070*/  SHFL.IDX PT, R7, R3, RZ, 0x1f ;  /* 0x00001fff03077589 */ /* 0x0002a200000e0000 */
[----:B0-----:R-:W-:-:S13]  /*0080*/  ISETP.NE.OR P0, PT, R2, RZ, !P0 ;  /* 0x000000ff0200720c */ /* 0x001fda0004705670 */
[----:B-12---:R-:W-:Y:S05]  /*0090*/  @P0 BRA `(.L_x_1) ;  /* 0x0000000000200947 */ /* 0x006fea0003800000 */
[----:B------:R-:W-:Y:S02]  /*00a0*/  ULDC.64 UR4, c[0x0][0x198] ;  /* 0x0000660000047ab9 */ /* 0x000fe40000000a00 */
[----:B------:R-:W-:Y:S02]  /*00b0*/  UIADD3 UR6, UP0, UR4, 0xf0, URZ ;  /* 0x000000f004067890 */ /* 0x000fe4000ff1e03f */
[----:B------:R-:W-:Y:S02]  /*00c0*/  UIADD3 UR4, UP1, UR4, 0x270, URZ ;  /* 0x0000027004047890 */ /* 0x000fe4000ff3e03f */
[----:B------:R-:W-:Y:S02]  /*00d0*/  UIADD3.X UR7, URZ, UR5, URZ, UP0, !UPT ;  /* 0x000000053f077290 */ /* 0x000fe400087fe43f */
[----:B------:R-:W-:-:S07]  /*00e0*/  UIADD3.X UR5, URZ, UR5, URZ, UP1, !UPT ;  /* 0x000000053f057290 */ /* 0x000fce0008ffe43f */
[----:B------:R0:W-:Y:S02]  /*00f0*/  UTMACCTL.PF [UR6] ;  /* 0x00000000060079b9 */ /* 0x0001e40008040000 */
[----:B------:R0:W-:Y:S02]  /*0100*/  UTMACCTL.PF [UR4] ;  /* 0x00000000040079b9 */ /* 0x0001e40008040000 */
[----:B0-----:R-:W-:Y:S01]  /*0110*/  NOP ;  /* 0x0000000000007918 */ /* 0x001fe20000000000 */
.L_x_1:
[----:B------:R-:W-:Y:S05]  /*0120*/  BSYNC B0 ;  /* 0x0000000000007941 */ /* 0x000fea0003800000 */
.L_x_0:
[----:B------:R-:W0:Y:S01]  /*0130*/  SHFL.IDX PT, R0, R0, RZ, 0x1f ;  /* 0x00001fff00007589 */ /* 0x000e2200000e0000 */
[----:B------:R-:W-:-:S04]  /*0140*/  SHF.R.S32.HI R3, RZ, 0x1f, R2 ;  /* 0x0000001fff037819 */ /* 0x000fc80000011402 */
[----:B------:R-:W-:Y:S02]  /*0150*/  LEA.HI R3, R3, R2, RZ, 0x2 ;  /* 0x0000000203037211 */ /* 0x000fe400078f10ff */
[----:B0-----:R-:W-:-:S13]  /*0160*/  ISETP.NE.AND P0, PT, R0, RZ, PT ;  /* 0x000000ff0000720c */ /* 0x001fda0003f05270 */
[----:B------:R-:W-:Y:S05]  /*0170*/  @P0 BRA `(.L_x_2) ;  /* 0x0000000000b40947 */ /* 0x000fea0003800000 */
[----:B------:R-:W-:Y:S01]  /*0180*/  ELECT P0, URZ, PT ;  /* 0x00000000003f782f */ /* 0x000fe20003800000 */
[----:B------:R-:W-:-:S12]  /*0190*/  BSSY B0, `(.L_x_2) ;  /* 0x000002b000007945 */ /* 0x000fd80003800000 */
[----:B------:R-:W-:Y:S05]  /*01a0*/  @!P0 BRA `(.L_x_3) ;  /* 0x0000000000a48947 */ /* 0x000fea0003800000 */
[----:B------:R-:W0:Y:S01]  /*01b0*/  S2UR UR8, SR_CgaCtaId ;  /* 0x00000000000879c3 */ /* 0x000e220000008800 */
[----:B------:R-:W-:Y:S01]  /*01c0*/  UMOV UR4, 0x400 ;  /* 0x0000040000047882 */ /* 0x000fe20000000000 */
[----:B------:R-:W-:Y:S01]  /*01d0*/  UMOV UR5, 0x1 ;  /* 0x0000000100057882 */ /* 0x000fe20000000000 */
[----:B------:R-:W-:Y:S02]  /*01e0*/  UMOV UR6, 0x80 ;  /* 0x0000008000067882 */ /* 0x000fe40000000000 */
[----:B------:R-:W-:-:S04]  /*01f0*/  UIADD3 UR6, -UR6, 0x100000, URZ ;  /* 0x0010000006067890 */ /* 0x000fc8000fffe13f */
[----:B------:R-:W-:Y:S02]  /*0200*/  USHF.L.U32 UR7, UR6, 0xb, URZ ;  /* 0x0000000b06077899 */ /* 0x000fe4000800063f */
[----:B------:R-:W-:Y:S02]  /*0210*/  USHF.L.U32 UR6, UR6, 0x1, URZ ;  /* 0x0000000106067899 */ /* 0x000fe4000800063f */
[----:B0-----:R-:W-:Y:S02]  /*0220*/  ULEA UR8, UR8, UR4, 0x18 ;  /* 0x0000000408087291 */ /* 0x001fe4000f8ec03f */
[----:B------:R-:W-:-:S04]  /*0230*/  UIADD3 UR4, -UR5, 0x100000, URZ ;  /* 0x0010000005047890 */ /* 0x000fc8000fffe13f */
[----:B------:R-:W-:Y:S02]  /*0240*/  USHF.L.U32 UR5, UR4, 0xb, URZ ;  /* 0x0000000b04057899 */ /* 0x000fe4000800063f */
[----:B------:R-:W-:Y:S01]  /*0250*/  USHF.L.U32 UR4, UR4, 0x1, URZ ;  /* 0x0000000104047899 */ /* 0x000fe2000800063f */
[----:B------:R-:W0:Y:S11]  /*0260*/  FENCE.VIEW.ASYNC.S ;  /* 0x00000000000073c6 */ /* 0x000e360000000000 */
[----:B0-----:R0:W1:Y:S01]  /*0270*/  SYNCS.EXCH.64 URZ, [UR8+0x38000], UR4 ;  /* 0x03800004083f75b2 */ /* 0x0010620008000100 */
[----:B------:R0:W2:Y:S01]  /*0280*/  SYNCS.EXCH.64 URZ, [UR8+0x38070], UR6 ;  /* 0x03807006083f75b2 */ /* 0x0000a20008000100 */
[----:B------:R0:W3:Y:S01]  /*0290*/  SYNCS.EXCH.64 URZ, [UR8+0x38008], UR4 ;  /* 0x03800804083f75b2 */ /* 0x0000e20008000100 */
[----:B------:R0:W4:Y:S01]  /*02a0*/  SYNCS.EXCH.64 URZ, [UR8+0x38078], UR6 ;  /* 0x03807806083f75b2 */ /* 0x0001220008000100 */
[----:B------:R0:W0:Y:S01]  /*02b0*/  SYNCS.EXCH.64 URZ, [UR8+0x38010], UR4 ;  /* 0x03801004083f75b2 */ /* 0x0000220008000100 */
        /* <DEDUP_REMOVED lines=23> */
[----:B-1234-:R-:W-:Y:S01]  /*0430*/  NOP ;  /* 0x0000000000007918 */ /* 0x01efe20000000000 */
.L_x_3:
[----:B0-----:R-:W-:Y:S05]  /*0440*/  BSYNC B0 ;  /* 0x0000000000007941 */ /* 0x001fea0003800000 */
.L_x_2:
[----:B------:R-:W-:Y:S01]  /*0450*/  ULDC.64 UR4, c[0x0][0x618] ;  /* 0x0001860000047ab9 */ /* 0x000fe20000000a00 */
[----:B------:R-:W-:Y:S01]  /*0460*/  LOP3.LUT R3, R3, 0xfffffffc, RZ, 0xc0, !PT ;  /* 0xfffffffc03037812 */ /* 0x000fe200078ec0ff */
[----:B------:R-:W-:Y:S01]  /*0470*/  NOP ;  /* 0x0000000000007918 */ /* 0x000fe20000000000 */
[----:B------:R-:W-:Y:S01]  /*0480*/  ISETP.NE.U32.AND P0, PT, RZ, UR4, PT ;  /* 0x00000004ff007c0c */ /* 0x000fe2000bf05070 */
[----:B------:R-:W-:Y:S01]  /*0490*/  NOP ;  /* 0x0000000000007918 */ /* 0x000fe20000000000 */
[----:B------:R-:W-:Y:S01]  /*04a0*/  BAR.SYNC.DEFER_BLOCKING 0x0 ;  /* 0x0000000000007b1d */ /* 0x000fe20000010000 */
[----:B------:R-:W-:Y:S01]  /*04b0*/  IMAD.IADD R6, R2, 0x1, -R3 ;  /* 0x0000000102067824 */ /* 0x000fe200078e0a03 */
[----:B------:R-:W-:Y:S02]  /*04c0*/  ISETP.NE.AND.EX P0, PT, RZ, UR5, PT, P0 ;  /* 0x00000005ff007c0c */ /* 0x000fe4000bf05300 */
[C---:B------:R-:W-:Y:S02]  /*04d0*/  ISETP.NE.AND P2, PT, R7.reuse, 0x1, PT ;  /* 0x000000010700780c */ /* 0x040fe40003f45270 */
[----:B------:R-:W-:Y:S01]  /*04e0*/  LOP3.LUT P1, RZ, R7, R6, RZ, 0xfc, !PT ;  /* 0x0000000607ff7212 */ /* 0x000fe2000782fcff */
[----:B------:R-:W-:-:S03]  /*04f0*/  ULDC.64 UR12, c[0x0][0x208] ;  /* 0x00008200000c7ab9 */ /* 0x000fc60000000a00 */
[----:B------:R-:W-:-:S04]  /*0500*/  SEL R3, RZ, 0x1, P1 ;  /* 0x00000001ff037807 */ /* 0x000fc80000800000 */
[----:B------:R-:W-:Y:S01]  /*0510*/  SEL R3, R3, 0x2, P2 ;  /* 0x0000000203037807 */ /* 0x000fe20001000000 */
[----:B------:R-:W-:Y:S06]  /*0520*/  @!P0 BRA `(.L_x_4) ;  /* 0x00000000001c8947 */ /* 0x000fec0003800000 */
[----:B------:R-:W0:Y:S02]  /*0530*/  LDC.64 R4, c[0x0][0x618] ;  /* 0x00018600ff047b82 */ /* 0x000e240000000a00 */
[----:B0-----:R-:W2:Y:S02]  /*0540*/  LDG.E.64 R4, desc[UR12][R4.64] ;  /* 0x0000000c04047981 */ /* 0x001ea4000c1e1b00 */
[----:B--2---:R-:W-:-:S04]  /*0550*/  ISETP.NE.U32.AND P0, PT, R4, RZ, PT ;  /* 0x000000ff0400720c */ /* 0x004fc80003f05070 */
[----:B------:R-:W-:-:S13]  /*0560*/  ISETP.NE.AND.EX P0, PT, R5, RZ, PT, P0 ;  /* 0x000000ff0500720c */ /* 0x000fda0003f05300 */
[----:B------:R-:W-:Y:S05]  /*0570*/  @!P0 BRA `(.L_x_4) ;  /* 0x0000000000088947 */ /* 0x000fea0003800000 */
[----:B------:R2:W5:Y:S01]  /*0580*/  LD.E R0, desc[UR12][R4.64] ;  /* 0x0000000c04007980 */ /* 0x000562000c101900 */
[----:B------:R-:W-:Y:S05]  /*0590*/  BRA `(.L_x_5) ;  /* 0x0000000000207947 */ /* 0x000fea0003800000 */
.L_x_4:
[----:B------:R-:W-:Y:S02]  /*05a0*/  ULDC.64 UR4, c[0x0][0x608] ;  /* 0x0001820000047ab9 */ /* 0x000fe40000000a00 */
[----:B------:R-:W-:-:S04]  /*05b0*/  ISETP.NE.U32.AND P0, PT, RZ, UR4, PT ;  /* 0x00000004ff007c0c */ /* 0x000fc8000bf05070 */
[----:B------:R-:W-:-:S13]  /*05c0*/  ISETP.NE.AND.EX P0, PT, RZ, UR5, PT, P0 ;  /* 0x00000005ff007c0c */ /* 0x000fda000bf05300 */
[----:B------:R-:W-:Y:S05]  /*05d0*/  @!P0 BRA `(.L_x_6) ;  /* 0x00000000000c8947 */ /* 0x000fea0003800000 */
[----:B------:R-:W0:Y:S02]  /*05e0*/  LDC.64 R4, c[0x0][0x608] ;  /* 0x00018200ff047b82 */ /* 0x000e240000000a00 */
[----:B0-----:R0:W5:Y:S01]  /*05f0*/  LDG.E R0, desc[UR12][R4.64] ;  /* 0x0000000c04007981 */ /* 0x001162000c1e1900 */
[----:B------:R-:W-:Y:S05]  /*0600*/  BRA `(.L_x_5) ;  /* 0x0000000000047947 */ /* 0x000fea0003800000 */
.L_x_6:
[----:B------:R-:W1:Y:S02]  /*0610*/  LDC R0, c[0x0][0x600] ;  /* 0x00018000ff007b82 */ /* 0x000e640000000800 */
.L_x_5:
[----:B------:R-:W-:Y:S02]  /*0620*/  ULDC.64 UR4, c[0x0][0x620] ;  /* 0x0001880000047ab9 */ /* 0x000fe40000000a00 */
[----:B------:R-:W-:-:S04]  /*0630*/  ISETP.NE.U32.AND P0, PT, RZ, UR4, PT ;  /* 0x00000004ff007c0c */ /* 0x000fc8000bf05070 */
[----:B------:R-:W-:-:S13]  /*0640*/  ISETP.NE.AND.EX P0, PT, RZ, UR5, PT, P0 ;  /* 0x00000005ff007c0c */ /* 0x000fda000bf05300 */
[----:B------:R-:W-:Y:S05]  /*0650*/  @!P0 BRA `(.L_x_7) ;  /* 0x00000000001c8947 */ /* 0x000fea0003800000 */
[----:B0-2---:R-:W0:Y:S02]  /*0660*/  LDC.64 R4, c[0x0][0x620] ;  /* 0x00018800ff047b82 */ /* 0x005e240000000a00 */
[----:B0-----:R-:W2:Y:S02]  /*0670*/  LDG.E.64 R4, desc[UR12][R4.64] ;  /* 0x0000000c04047981 */ /* 0x001ea4000c1e1b00 */
[----:B--2---:R-:W-:-:S04]  /*0680*/  ISETP.NE.U32.AND P0, PT, R4, RZ, PT ;  /* 0x000000ff0400720c */ /* 0x004fc80003f05070 */
[----:B------:R-:W-:-:S13]  /*0690*/  ISETP.NE.AND.EX P0, PT, R5, RZ, PT, P0 ;  /* 0x000000ff0500720c */ /* 0x000fda0003f05300 */
[----:B------:R-:W-:Y:S05]  /*06a0*/  @!P0 BRA `(.L_x_7) ;  /* 0x0000000000088947 */ /* 0x000fea0003800000 */
[----:B------:R0:W5:Y:S01]  /*06b0*/  LD.E R2, desc[UR12][R4.64] ;  /* 0x0000000c04027980 */ /* 0x000162000c101900 */
[----:B------:R-:W-:Y:S05]  /*06c0*/  BRA `(.L_x_8) ;  /* 0x0000000000207947 */ /* 0x000fea0003800000 */
.L_x_7:
[----:B------:R-:W-:Y:S02]  /*06d0*/  ULDC.64 UR4, c[0x0][0x610] ;  /* 0x0001840000047ab9 */ /* 0x000fe40000000a00 */
[----:B------:R-:W-:-:S04]  /*06e0*/  ISETP.NE.U32.AND P0, PT, RZ, UR4, PT ;  /* 0x00000004ff007c0c */ /* 0x000fc8000bf05070 */
[----:B------:R-:W-:-:S13]  /*06f0*/  ISETP.NE.AND.EX P0, PT, RZ, UR5, PT, P0 ;  /* 0x00000005ff007c0c */ /* 0x000fda000bf05300 */
[----:B------:R-:W-:Y:S05]  /*0700*/  @!P0 BRA `(.L_x_9) ;  /* 0x00000000000c8947 */ /* 0x000fea0003800000 */
[----:B0-2---:R-:W0:Y:S02]  /*0710*/  LDC.64 R4, c[0x0][0x610] ;  /* 0x00018400ff047b82 */ /* 0x005e240000000a00 */
[----:B0-----:R4:W5:Y:S01]  /*0720*/  LDG.E R2, desc[UR12][R4.64] ;  /* 0x0000000c04027981 */ /* 0x001962000c1e1900 */
[----:B------:R-:W-:Y:S05]  /*0730*/  BRA `(.L_x_8) ;  /* 0x0000000000047947 */ /* 0x000fea0003800000 */
.L_x_9:
[----:B------:R-:W3:Y:S02]  /*0740*/  LDC R2, c[0x0][0x604] ;  /* 0x00018100ff027b82 */ /* 0x000ee40000000800 */
.L_x_8:
[----:B0-2-4-:R-:W0:Y:S01]  /*0750*/  LDC R4, c[0x0][0x3e8] ;  /* 0x0000fa00ff047b82 */ /* 0x015e220000000800 */
[----:B------:R-:W-:Y:S01]  /*0760*/  ULDC UR4, c[0x0][0x3dc] ;  /* 0x0000f70000047ab9 */ /* 0x000fe20000000800 */
[----:B------:R-:W-:Y:S01]  /*0770*/  ISETP.NE.AND P0, PT, R7, RZ, PT ;  /* 0x000000ff0700720c */ /* 0x000fe20003f05270 */
[----:B------:R-:W-:Y:S01]  /*0780*/  UIADD3 UR4, UR4, 0x3f, URZ ;  /* 0x0000003f04047890 */ /* 0x000fe2000fffe03f */
[----:B------:R-:W-:-:S03]  /*0790*/  ULDC.64 UR6, c[0x0][0x3e0] ;  /* 0x0000f80000067ab9 */ /* 0x000fc60000000a00 */
[----:B------:R-:W-:Y:S02]  /*07a0*/  USHF.R.S32.HI UR5, URZ, 0x1f, UR4 ;  /* 0x0000001f3f057899 */ /* 0x000fe40008011404 */
[----:B------:R-:W-:Y:S02]  /*07b0*/  UIMAD UR6, UR7, UR6, URZ ;  /* 0x00000006070672a4 */ /* 0x000fe4000f8e023f */
[----:B------:R-:W-:-:S04]  /*07c0*/  ULEA.HI UR5, UR5, UR4, URZ, 0x6 ;  /* 0x0000000405057291 */ /* 0x000fc8000f8f303f */
[----:B------:R-:W-:Y:S01]  /*07d0*/  USHF.R.S32.HI UR15, URZ, 0x6, UR5 ;  /* 0x000000063f0f7899 */ /* 0x000fe20008011405 */
[----:B0-----:R-:W-:-:S05]  /*07e0*/  IMAD R4, R4, UR6, RZ ;  /* 0x0000000604047c24 */ /* 0x001fca000f8e02ff */
[----:B------:R-:W-:Y:S01]  /*07f0*/  IMAD R4, R4, UR15, RZ ;  /* 0x0000000f04047c24 */ /* 0x000fe2000f8e02ff */
[----:B------:R-:W-:Y:S06]  /*0800*/  @!P0 BRA `(.L_x_10) ;  /* 0x0000002c00e08947 */ /* 0x000fec0003800000 */
[----:B------:R-:W-:-:S13]  /*0810*/  ISETP.NE.AND P0, PT, R7, 0x1, PT ;  /* 0x000000010700780c */ /* 0x000fda0003f05270 */
[----:B------:R-:W-:Y:S05]  /*0820*/  @P0 EXIT ;  /* 0x000000000000094d */ /* 0x000fea0003800000 */
[----:B------:R-:W-:Y:S01]  /*0830*/  ISETP.GE.AND P0, PT, R4, 0x1, PT ;  /* 0x000000010400780c */ /* 0x000fe20003f06270 */
[----:B------:R-:W-:Y:S01]  /*0840*/  UMOV UR4, URZ ;  /* 0x0000003f00047c82 */ /* 0x000fe20008000000 */
[----:B------:R-:W-:Y:S02]  /*0850*/  CS2R R54, SRZ ;  /* 0x0000000000367805 */ /* 0x000fe4000001ff00 */
[----:B------:R-:W-:Y:S02]  /*0860*/  CS2R R24, SRZ ;  /* 0x0000000000187805 */ /* 0x000fe4000001ff00 */
[----:B------:R-:W-:Y:S02]  /*0870*/  CS2R R26, SRZ ;  /* 0x00000000001a7805 */ /* 0x000fe4000001ff00 */
[----:B------:R-:W-:Y:S02]  /*0880*/  CS2R R28, SRZ ;  /* 0x00000000001c7805 */ /* 0x000fe4000001ff00 */
[----:B------:R-:W-:-:S02]  /*0890*/  CS2R R30, SRZ ;  /* 0x00000000001e7805 */ /* 0x000fc4000001ff00 */
[----:B------:R-:W-:Y:S02]  /*08a0*/  CS2R R32, SRZ ;  /* 0x0000000000207805 */ /* 0x000fe4000001ff00 */
        /* <DEDUP_REMOVED lines=9> */
[----:B------:R-:W-:Y:S01]  /*0940*/  CS2R R52, SRZ ;  /* 0x0000000000347805 */ /* 0x000fe2000001ff00 */
[----:B------:R-:W-:Y:S06]  /*0950*/  @!P0 BRA `(.L_x_11) ;  /* 0x0000000000a48947 */ /* 0x000fec0003800000 */
[----:B------:R-:W-:-:S04]  /*0960*/  LOP3.LUT R5, R3, 0x1, RZ, 0xfc, !PT ;  /* 0x0000000103057812 */ /* 0x000fc800078efcff */
[----:B------:R-:W-:-:S13]  /*0970*/  ISETP.NE.AND P0, PT, R5, 0x3, PT ;  /* 0x000000030500780c */ /* 0x000fda0003f05270 */
[----:B------:R-:W-:Y:S05]  /*0980*/  @!P0 BRA `(.L_x_12) ;  /* 0x0000000000048947 */ /* 0x000fea0003800000 */
[----:B------:R-:W-:Y:S01]  /*0990*/  BPT.TRAP 0x1 ;  /* 0x000000040000795c */ /* 0x000fe20000300000 */
.L_x_12:
[----:B------:R-:W0:Y:S01]  /*09a0*/  S2UR UR5, SR_CgaCtaId ;  /* 0x00000000000579c3 */ /* 0x000e220000008800 */
[----:B------:R-:W-:Y:S01]  /*09b0*/  SHF.L.U32 R5, RZ, 0x1f, RZ ;  /* 0x0000001fff057819 */ /* 0x000fe200000006ff */
[----:B------:R-:W-:Y:S02]  /*09c0*/  UMOV UR4, 0x400 ;  /* 0x0000040000047882 */ /* 0x000fe40000000000 */
[----:B0-----:R-:W-:-:S12]  /*09d0*/  ULEA UR5, UR5, UR4, 0x18 ;  /* 0x0000000405057291 */ /* 0x001fd8000f8ec03f */
.L_x_13:
[----:B0-----:R-:W-:-:S04]  /*09e0*/  IMAD.U32 R6, RZ, RZ, UR5 ;  /* 0x00000005ff067e24 */ /* 0x001fc8000f8e00ff */
[----:B------:R0:W2:Y:S03]  /*09f0*/  SYNCS.PHASECHK.TRANS64.TRYWAIT P0, [R6+URZ+0x38000], R5 ;  /* 0x03800005060075a7 */ /* 0x0000a6000800017f */
[----:B--2---:R-:W-:Y:S05]  /*0a00*/  @!P0 NANOSLEEP.SYNCS 0x989680 ;  /* 0x009896800000895d */ /* 0x004fea0003900000 */
[----:B------:R-:W2:Y:S02]  /*0a10*/  @!P0 SYNCS.PHASECHK.TRANS64 P0, [R6+URZ+0x38000], R5 ;  /* 0x03800005060085a7 */ /* 0x000ea4000800007f */
[----:B--2---:R-:W-:Y:S05]  /*0a20*/  @!P0 BRA `(.L_x_13) ;  /* 0xfffffffc00ec8947 */ /* 0x004fea000383ffff */
[----:B------:R-:W-:Y:S01]  /*0a30*/  USHF.R.U32.HI UR4, URZ, 0x4, UR5 ;  /* 0x000000043f047899 */ /* 0x000fe20008011605 */
[----:B------:R-:W-:Y:S01]  /*0a40*/  WARPGROUP.ARRIVE ;  /* 0x00000000000079c5 */ /* 0x000fe20000000000 */
[----:B------:R-:W-:Y:S02]  /*0a50*/  UIADD3 UR5, UR5, 0x1c000, URZ ;  /* 0x0001c00005057890 */ /* 0x000fe4000fffe03f */
[----:B------:R-:W-:Y:S02]  /*0a60*/  ULOP3.LUT UR4, UR4, 0x3fff, URZ, 0xc0, !UPT ;  /* 0x00003fff04047892 */ /* 0x000fe4000f8ec03f */
[----:B------:R-:W-:Y:S02]  /*0a70*/  USHF.R.U32.HI UR5, URZ, 0x4, UR5 ;  /* 0x000000043f057899 */ /* 0x000fe40008011605 */
[----:B------:R-:W-:Y:S02]  /*0a80*/  ULOP3.LUT UR9, UR4, 0x10000, URZ, 0xfc, !UPT ;  /* 0x0001000004097892 */ /* 0x000fe4000f8efc3f */
[----:B------:R-:W-:Y:S01]  /*0a90*/  ULOP3.LUT UR8, UR5, 0x3fff, URZ, 0xc0, !UPT ;  /* 0x00003fff05087892 */ /* 0x000fe2000f8ec03f */
[----:B------:R-:W-:-:S02]  /*0aa0*/  UMOV UR7, 0x40000040 ;  /* 0x4000004000077882 */ /* 0x000fc40000000000 */
[----:B------:R-:W-:Y:S02]  /*0ab0*/  UMOV UR5, 0x40000040 ;  /* 0x4000004000057882 */ /* 0x000fe40000000000 */
[----:B------:R-:W-:Y:S02]  /*0ac0*/  UMOV UR4, UR9 ;  /* 0x0000000900047c82 */ /* 0x000fe40008000000 */
[----:B------:R-:W-:Y:S02]  /*0ad0*/  UMOV UR6, UR8 ;  /* 0x0000000800067c82 */ /* 0x000fe40008000000 */
[----:B------:R-:W-:Y:S01]  /*0ae0*/  HGMMA.64x64x16.F32 R24, gdesc[UR4].tnspB, RZ, !UPT ;  /* 0x40e00000041879f0 */ /* 0x000fe2000c7008ff */
[----:B------:R-:W-:Y:S02]  /*0af0*/  UIADD3 UR4, UR9, 0x2, URZ ;  /* 0x0000000209047890 */ /* 0x000fe4000fffe03f */
[----:B------:R-:W-:Y:S01]  /*0b00*/  UIADD3 UR6, UR8, 0x80, URZ ;  /* 0x0000008008067890 */ /* 0x000fe2000fffe03f */
[----:B------:R-:W-:Y:S01]  /*0b10*/  UMOV UR5, 0x40000040 ;  /* 0x4000004000057882 */ /* 0x000fe20000000000 */
[----:B------:R-:W-:-:S07]  /*0b20*/  UMOV UR7, 0x40000040 ;  /* 0x4000004000077882 */ /* 0x000fce0000000000 */
[----:B------:R-:W-:Y:S01]  /*0b30*/  HGMMA.64x64x16.F32 R24, gdesc[UR4].tnspB, R24 ;  /* 0x40e00000041879f0 */ /* 0x000fe20008700818 */
        /* <DEDUP_REMOVED lines=9> */
[----:B------:R-:W-:Y:S01]  /*0bd0*/  HGMMA.64x64x16.F32 R24, gdesc[UR4].tnspB, R24, gsb0 ;  /* 0x40e00000041879f0 */ /* 0x000fe20008000818 */
[----:B------:R-:W-:-:S05]  /*0be0*/  UMOV UR4, 0x1 ;  /* 0x0000000100047882 */ /* 0x000fca0000000000 */
.L_x_11:
[----:B0-----:R-:W-:-:S05]  /*0bf0*/  VIMNMX R5, R4, 0x1, PT ;  /* 0x0000000104057848 */ /* 0x001fca0003fe0100 */
[----:B------:R-:W-:-:S05]  /*0c00*/  IMAD.IADD R6, R4, 0x1, -R5 ;  /* 0x0000000104067824 */ /* 0x000fca00078e0a05 */
[----:B------:R-:W-:-:S13]  /*0c10*/  ISETP.GE.AND P0, PT, R6, 0x1, PT ;  /* 0x000000010600780c */ /* 0x000fda0003f06270 */
[----:B------:R-:W-:Y:S05]  /*0c20*/  @!P0 BRA `(.L_x_14) ;  /* 0x0000000400148947 */ /* 0x000fea0003800000 */
[----:B------:R-:W0:Y:S01]  /*0c30*/  S2UR UR6, SR_CgaCtaId ;  /* 0x00000000000679c3 */ /* 0x000e220000008800 */
[----:B------:R-:W-:Y:S01]  /*0c40*/  UMOV UR5, 0x400 ;  /* 0x0000040000057882 */ /* 0x000fe20000000000 */
[----:B------:R-:W-:Y:S01]  /*0c50*/  LOP3.LUT R10, R3, 0x1, RZ, 0xfc, !PT ;  /* 0x00000001030a7812 */ /* 0x000fe200078efcff */
[----:B------:R-:W-:Y:S01]  /*0c60*/  IMAD.MOV.U32 R9, RZ, RZ, RZ ;  /* 0x000000ffff097224 */ /* 0x000fe200078e00ff */
[----:B------:R-:W-:Y:S01]  /*0c70*/  UISETP.NE.U32.AND UP0, UPT, UR4, URZ, UPT ;  /* 0x0000003f0400728c */ /* 0x000fe2000bf05070 */
[----:B------:R-:W-:Y:S01]  /*0c80*/  IMAD.MOV.U32 R5, RZ, RZ, R6 ;  /* 0x000000ffff057224 */ /* 0x000fe200078e0006 */
[----:B0-----:R-:W-:-:S04]  /*0c90*/  ULEA UR14, UR6, UR5, 0x18 ;  /* 0x00000005060e7291 */ /* 0x001fc8000f8ec03f */
[----:B------:R-:W-:Y:S02]  /*0ca0*/  USHF.R.U32.HI UR5, URZ, 0x4, UR14 ;  /* 0x000000043f057899 */ /* 0x000fe4000801160e */
[----:B------:R-:W-:Y:S02]  /*0cb0*/  UIADD3 UR6, UR14, 0x1c000, URZ ;  /* 0x0001c0000e067890 */ /* 0x000fe4000fffe03f */
[----:B------:R-:W-:Y:S02]  /*0cc0*/  ULOP3.LUT UR5, UR5, 0x3fff, URZ, 0xc0, !UPT ;  /* 0x00003fff05057892 */ /* 0x000fe4000f8ec03f */
[----:B------:R-:W-:Y:S02]  /*0cd0*/  USHF.R.U32.HI UR6, URZ, 0x4, UR6 ;  /* 0x000000043f067899 */ /* 0x000fe40008011606 */
[----:B------:R-:W-:Y:S02]  /*0ce0*/  ULOP3.LUT UR15, UR5, 0x10000, URZ, 0xfc, !UPT ;  /* 0x00010000050f7892 */ /* 0x000fe4000f8efc3f */
[----:B------:R-:W-:Y:S01]  /*0cf0*/  ULOP3.LUT UR16, UR6, 0x3fff, URZ, 0xc0, !UPT ;  /* 0x00003fff06107892 */ /* 0x000fe2000f8ec03f */
[----:B------:R-:W-:-:S11]  /*0d00*/  UMOV UR5, URZ ;  /* 0x0000003f00057c82 */ /* 0x000fd60008000000 */
.L_x_19:
[----:B------:R-:W-:-:S13]  /*0d10*/  ISETP.NE.AND P1, PT, R10, 0x3, PT ;  /* 0x000000030a00780c */ /* 0x000fda0003f25270 */
[----:B0-----:R-:W-:Y:S05]  /*0d20*/  @!P1 BRA `(.L_x_15) ;  /* 0x0000000000049947 */ /* 0x001fea0003800000 */
[----:B------:R-:W-:Y:S01]  /*0d30*/  BPT.TRAP 0x1 ;  /* 0x000000040000795c */ /* 0x000fe20000300000 */
.L_x_15:
[----:B------:R-:W-:Y:S01]  /*0d40*/  SHF.L.U32 R7, R9, 0x1f, RZ ;  /* 0x0000001f09077819 */ /* 0x000fe200000006ff */
[----:B------:R-:W-:-:S12]  /*0d50*/  ULEA UR6, UR4, UR14, 0x3 ;  /* 0x0000000e04067291 */ /* 0x000fd8000f8e183f */
.L_x_16:
[----:B0-----:R-:W-:-:S04]  /*0d60*/  IMAD.U32 R8, RZ, RZ, UR6 ;  /* 0x00000006ff087e24 */ /* 0x001fc8000f8e00ff */
[----:B------:R0:W2:Y:S03]  /*0d70*/  SYNCS.PHASECHK.TRANS64.TRYWAIT P0, [R8+URZ+0x38000], R7 ;  /* 0x03800007080075a7 */ /* 0x0000a6000800017f */
[----:B--2---:R-:W-:Y:S05]  /*0d80*/  @!P0 NANOSLEEP.SYNCS 0x989680 ;  /* 0x009896800000895d */ /* 0x004fea0003900000 */
[----:B------:R-:W2:Y:S02]  /*0d90*/  @!P0 SYNCS.PHASECHK.TRANS64 P0, [R8+URZ+0x38000], R7 ;  /* 0x03800007080085a7 */ /* 0x000ea4000800007f */
[----:B--2---:R-:W-:Y:S05]  /*0da0*/  @!P0 BRA `(.L_x_16) ;  /* 0xfffffffc00ec8947 */ /* 0x004fea000383ffff */
[----:B------:R-:W-:Y:S01]  /*0db0*/  ULEA UR6, UR4, UR15, 0x9 ;  /* 0x0000000f04067291 */ /* 0x000fe2000f8e483f */
[----:B------:R-:W-:Y:S01]  /*0dc0*/  WARPGROUP.ARRIVE ;  /* 0x00000000000079c5 */ /* 0x000fe20000000000 */
[----:B------:R-:W-:Y:S01]  /*0dd0*/  ULEA UR7, UR4, UR16, 0x9 ;  /* 0x0000001004077291 */ /* 0x000fe2000f8e483f */
[----:B------:R-:W-:Y:S01]  /*0de0*/  UMOV UR9, 0x40000040 ;  /* 0x4000004000097882 */ /* 0x000fe20000000000 */
[----:B------:R-:W-:-:S03]  /*0df0*/  UMOV UR11, 0x40000040 ;  /* 0x40000040000b7882 */ /* 0x000fc60000000000 */
[----:B------:R-:W-:Y:S02]  /*0e00*/  UMOV UR8, UR6 ;  /* 0x0000000600087c82 */ /* 0x000fe40008000000 */
[----:B------:R-:W-:Y:S02]  /*0e10*/  UMOV UR10, UR7 ;  /* 0x00000007000a7c82 */ /* 0x000fe40008000000 */
[----:B------:R-:W-:Y:S01]  /*0e20*/  HGMMA.64x64x16.F32 R24, gdesc[UR8].tnspB, R24, UP0 ;  /* 0x40e00000081879f0 */ /* 0x000fe2000bf00818 */
        /* <DEDUP_REMOVED lines=14> */
[----:B------:R-:W-:Y:S03]  /*0f10*/  HGMMA.64x64x16.F32 R24, gdesc[UR8].tnspB, R24, gsb0 ;  /* 0x40e00000081879f0 */ /* 0x000fe60008000818 */
[----:B------:R-:W-:Y:S02]  /*0f20*/  WARPGROUP.DEPBAR.LE gsb0, 0x1 ;  /* 0x00008000000079c5 */ /* 0x000fe40000010100 */
[----:B------:R-:W-:Y:S05]  /*0f30*/  @!P1 BRA `(.L_x_17) ;  /* 0x0000000000049947 */ /* 0x000fea0003800000 */
[----:B------:R-:W-:Y:S01]  /*0f40*/  BPT.TRAP 0x1 ;  /* 0x000000040000795c */ /* 0x000fe20000300000 */
.L_x_17:
[----:B------:R-:W-:Y:S01]  /*0f50*/  ULEA UR6, UR5, UR14, 0x3 ;  /* 0x0000000e05067291 */ /* 0x000fe2000f8e183f */
[----:B------:R-:W-:-:S03]  /*0f60*/  ISETP.GT.U32.AND P0, PT, R3, 0x1, PT ;  /* 0x000000010300780c */ /* 0x000fc60003f04070 */
[----:B------:R-:W-:-:S04]  /*0f70*/  UIADD3 UR6, UR6, 0x38070, URZ ;  /* 0x0003807006067890 */ /* 0x000fc8000fffe03f */
[----:B------:R-:W-:-:S09]  /*0f80*/  UPRMT UR6, URZ, 0x654, UR6 ;  /* 0x000006543f067896 */ /* 0x000fd20008000006 */
[----:B------:R-:W-:Y:S01]  /*0f90*/  SYNCS.ARRIVE.TRANS64.RED.A1T0 RZ, [UR6], RZ ;  /* 0x000000ffffff79a7 */ /* 0x000fe20008100406 */
[----:B------:R-:W-:Y:S05]  /*0fa0*/  @P0 BRA `(.L_x_18) ;  /* 0x0000000000040947 */ /* 0x000fea0003800000 */
[----:B------:R-:W-:Y:S01]  /*0fb0*/  BPT.TRAP 0x1 ;  /* 0x000000040000795c */ /* 0x000fe20000300000 */
.L_x_18:
[----:B------:R-:W-:Y:S01]  /*0fc0*/  UIADD3 UR4, UR4, 0x1, URZ ;  /* 0x0000000104047890 */ /* 0x000fe2000fffe03f */
[C---:B------:R-:W-:Y:S01]  /*0fd0*/  ISETP.GT.AND P0, PT, R5.reuse, 0x1, PT ;  /* 0x000000010500780c */ /* 0x040fe20003f04270 */
[----:B------:R-:W-:Y:S01]  /*0fe0*/  UIADD3 UR5, UR5, 0x1, URZ ;  /* 0x0000000105057890 */ /* 0x000fe2000fffe03f */
[----:B------:R-:W-:Y:S01]  /*0ff0*/  VIADD R5, R5, 0xffffffff ;  /* 0xffffffff05057836 */ /* 0x000fe20000000000 */
[----:B------:R-:W-:Y:S02]  /*1000*/  UISETP.NE.AND UP0, UPT, UR4, 0xe, UPT ;  /* 0x0000000e0400788c */ /* 0x000fe4000bf05270 */
[----:B------:R-:W-:Y:S02]  /*1010*/  UISETP.NE.AND UP1, UPT, UR5, 0xe, UPT ;  /* 0x0000000e0500788c */ /* 0x000fe4000bf25270 */
[----:B------:R-:W-:Y:S02]  /*1020*/  USEL UR6, URZ, 0x1, UP0 ;  /* 0x000000013f067887 */ /* 0x000fe40008000000 */
[----:B------:R-:W-:-:S02]  /*1030*/  USEL UR4, UR4, URZ, UP0 ;  /* 0x0000003f04047287 */ /* 0x000fc40008000000 */
[----:B------:R-:W-:Y:S02]  /*1040*/  USEL UR5, UR5, URZ, UP1 ;  /* 0x0000003f05057287 */ /* 0x000fe40008800000 */
[----:B------:R-:W-:Y:S01]  /*1050*/  UPLOP3.LUT UP0, UPT, UPT, UPT, UPT, 0x80, 0x0 ;  /* 0x000000000000789c */ /* 0x000fe20003f0f070 */
[----:B------:R-:W-:Y:S01]  /*1060*/  LOP3.LUT R9, R9, UR6, RZ, 0x3c, !PT ;  /* 0x0000000609097c12 */ /* 0x000fe2000f8e3cff */
[----:B------:R-:W-:Y:S09]  /*1070*/  @P0 BRA `(.L_x_19) ;  /* 0xfffffffc00240947 */ /* 0x000ff2000383ffff */
.L_x_14:
[----:B------:R-:W-:Y:S01]  /*1080*/  ISETP.GE.AND P0, PT, R4, 0x1, PT ;  /* 0x000000010400780c */ /* 0x000fe20003f06270 */
[----:B------:R-:W-:-:S12]  /*1090*/  WARPGROUP.DEPBAR.LE gsb0, 0x0 ;  /* 0x00008000000079c5 */ /* 0x000fd80000010000 */
[----:B------:R-:W-:Y:S05]  /*10a0*/  @!P0 BRA `(.L_x_20) ;  /* 0x0000000000488947 */ /* 0x000fea0003800000 */
[----:B------:R-:W-:-:S04]  /*10b0*/  LOP3.LUT R4, R3, 0x1, RZ, 0xfc, !PT ;  /* 0x0000000103047812 */ /* 0x000fc800078efcff */
[----:B------:R-:W-:-:S13]  /*10c0*/  ISETP.NE.AND P0, PT, R4, 0x3, PT ;  /* 0x000000030400780c */ /* 0x000fda0003f05270 */
[----:B------:R-:W-:Y:S05]  /*10d0*/  @!P0 BRA `(.L_x_21) ;  /* 0x0000000000048947 */ /* 0x000fea0003800000 */
[----:B------:R-:W-:Y:S01]  /*10e0*/  BPT.TRAP 0x1 ;  /* 0x000000040000795c */ /* 0x000fe20000300000 */
.L_x_21:
[----:B0-----:R-:W0:Y:S01]  /*10f0*/  S2R R7, SR_CgaCtaId ;  /* 0x0000000000077919 */ /* 0x001e220000008800 */
[----:B------:R-:W-:Y:S02]  /*1100*/  SHF.R.U32.HI R4, RZ, 0x1, R6 ;  /* 0x00000001ff047819 */ /* 0x000fe40000011606 */
[----:B------:R-:W-:-:S03]  /*1110*/  ISETP.GT.U32.AND P0, PT, R3, 0x1, PT ;  /* 0x000000010300780c */ /* 0x000fc60003f04070 */
[----:B------:R-:W-:Y:S01]  /*1120*/  IMAD.WIDE.U32 R4, R4, -0x6db6db6d, RZ ;  /* 0x9249249304047825 */ /* 0x000fe200078e00ff */
[----:B------:R-:W-:-:S04]  /*1130*/  MOV R4, 0x400 ;  /* 0x0000040000047802 */ /* 0x000fc80000000f00 */
[----:B------:R-:W-:-:S05]  /*1140*/  SHF.R.U32.HI R5, RZ, 0x2, R5 ;  /* 0x00000002ff057819 */ /* 0x000fca0000011605 */
[----:B------:R-:W-:Y:S01]  /*1150*/  IMAD R6, R5, -0xe, R6 ;  /* 0xfffffff205067824 */ /* 0x000fe200078e0206 */
[----:B0-----:R-:W-:-:S05]  /*1160*/  LEA R7, R7, R4, 0x18 ;  /* 0x0000000407077211 */ /* 0x001fca00078ec0ff */
[----:B------:R-:W-:-:S04]  /*1170*/  IMAD R6, R6, 0x8, R7 ;  /* 0x0000000806067824 */ /* 0x000fc800078e0207 */
[----:B------:R-:W-:-:S05]  /*1180*/  VIADD R6, R6, 0x38070 ;  /* 0x0003807006067836 */ /* 0x000fca0000000000 */
[----:B------:R-:W-:-:S04]  /*1190*/  PRMT R6, RZ, 0x654, R6 ;  /* 0x00000654ff067816 */ /* 0x000fc80000000006 */
[----:B------:R2:W-:Y:S01]  /*11a0*/  SYNCS.ARRIVE.TRANS64.RED.A1T0 RZ, [R6+URZ], RZ ;  /* 0x000000ff06ff79a7 */ /* 0x0005e2000810043f */
[----:B------:R-:W-:Y:S05]  /*11b0*/  @P0 BRA `(.L_x_20) ;  /* 0x0000000000040947 */ /* 0x000fea0003800000 */
[----:B------:R-:W-:Y:S01]  /*11c0*/  BPT.TRAP 0x1 ;  /* 0x000000040000795c */ /* 0x000fe20000300000 */
.L_x_20:
[----:B------:R-:W4:Y:S01]  /*11d0*/  S2R R4, SR_TID.X ;  /* 0x0000000000047919 */ /* 0x000f220000002100 */
[----:B------:R-:W-:Y:S01]  /*11e0*/  ULDC.64 UR4, c[0x0][0x280] ;  /* 0x0000a00000047ab9 */ /* 0x000fe20000000a00 */
[----:B------:R-:W0:Y:S01]  /*11f0*/  S2R R9, SR_CTAID.Y ;  /* 0x0000000000097919 */ /* 0x000e220000002600 */
[----:B------:R-:W1:Y:S01]  /*1200*/  S2R R11, SR_CTAID.X ;  /* 0x00000000000b7919 */ /* 0x000e620000002500 */
[----:B----4-:R-:W-:-:S04]  /*1210*/  SHF.R.S32.HI R3, RZ, 0x1f, R4 ;  /* 0x0000001fff037819 */ /* 0x010fc80000011404 */
[----:B------:R-:W-:Y:S01]  /*1220*/  LEA.HI R3, R3, R4, RZ, 0x7 ;  /* 0x0000000403037211 */ /* 0x000fe200078f38ff */
[----:B0-----:R-:W-:-:S03]  /*1230*/  IMAD.SHL.U32 R9, R9, 0x40, RZ ;  /* 0x0000004009097824 */ /* 0x001fc600078e00ff */
[----:B------:R-:W-:Y:S02]  /*1240*/  LOP3.LUT R3, R3, 0xffffff80, RZ, 0xc0, !PT ;  /* 0xffffff8003037812 */ /* 0x000fe400078ec0ff */
[----:B------:R-:W-:-:S03]  /*1250*/  ISETP.GE.AND P0, PT, R9, UR5, PT ;  /* 0x0000000509007c0c */ /* 0x000fc6000bf06270 */
[----:B------:R-:W-:Y:S02]  /*1260*/  IMAD.IADD R5, R4, 0x1, -R3 ;  /* 0x0000000104057824 */ /* 0x000fe400078e0a03 */
[----:B-1----:R-:W-:-:S03]  /*1270*/  IMAD.SHL.U32 R3, R11, 0x40, RZ ;  /* 0x000000400b037824 */ /* 0x002fc600078e00ff */
[----:B------:R-:W-:Y:S02]  /*1280*/  SHF.R.S32.HI R8, RZ, 0x1f, R5 ;  /* 0x0000001fff087819 */ /* 0x000fe40000011405 */
[----:B------:R-:W-:Y:S02]  /*1290*/  ISETP.GE.OR P0, PT, R3, UR4, P0 ;  /* 0x0000000403007c0c */ /* 0x000fe40008706670 */
[----:B------:R-:W-:-:S04]  /*12a0*/  LEA.HI R4, R8, R5, RZ, 0x2 ;  /* 0x0000000508047211 */ /* 0x000fc800078f10ff */
[--C-:B------:R-:W-:Y:S02]  /*12b0*/  SHF.R.S32.HI R12, RZ, 0x2, R4.reuse ;  /* 0x00000002ff0c7819 */ /* 0x100fe40000011404 */
[----:B------:R-:W-:-:S04]  /*12c0*/  SHF.R.S32.HI R7, RZ, 0x1f, R4 ;  /* 0x0000001fff077819 */ /* 0x000fc80000011404 */
[----:B------:R-:W-:-:S04]  /*12d0*/  LEA.HI R7, R7, R12, RZ, 0x3 ;  /* 0x0000000c07077211 */ /* 0x000fc800078f18ff */
[----:B------:R-:W-:Y:S01]  /*12e0*/  LOP3.LUT R13, R7, 0xfffffff8, RZ, 0xc0, !PT ;  /* 0xfffffff8070d7812 */ /* 0x000fe200078ec0ff */
[----:B------:R-:W-:Y:S06]  /*12f0*/  @P0 EXIT ;  /* 0x000000000000094d */ /* 0x000fec0003800000 */
[----:B--2---:R-:W0:Y:S01]  /*1300*/  LDC.64 R6, c[0x0][0x658] ;  /* 0x00019600ff067b82 */ /* 0x004e220000000a00 */
[----:B------:R-:W-:Y:S01]  /*1310*/  LOP3.LUT R10, R4, 0x7ffffffc, RZ, 0xc0, !PT ;  /* 0x7ffffffc040a7812 */ /* 0x000fe200078ec0ff */
[----:B------:R-:W-:Y:S01]  /*1320*/  IMAD.IADD R4, R12, 0x1, -R13 ;  /* 0x000000010c047824 */ /* 0x000fe200078e0a0d */
[----:B------:R-:W-:Y:S02]  /*1330*/  LEA.HI R8, R8, R5, RZ, 0x5 ;  /* 0x0000000508087211 */ /* 0x000fe400078f28ff */
[----:B---3-5:R-:W-:Y:S01]  /*1340*/  FSETP.NEU.AND P1, PT, R2, RZ, PT ;  /* 0x000000ff0200720b */ /* 0x028fe20003f2d000 */
[----:B------:R-:W-:Y:S01]  /*1350*/  IMAD.IADD R10, R5, 0x1, -R10 ;  /* 0x00000001050a7824 */ /* 0x000fe200078e0a0a */
[----:B------:R-:W-:Y:S02]  /*1360*/  SHF.R.S32.HI R5, RZ, 0x1f, R4 ;  /* 0x0000001fff057819 */ /* 0x000fe40000011404 */
[----:B------:R-:W-:Y:S01]  /*1370*/  SHF.R.S32.HI R13, RZ, 0x5, R8 ;  /* 0x00000005ff0d7819 */ /* 0x000fe20000011408 */
[----:B------:R-:W-:-:S02]  /*1380*/  IMAD.SHL.U32 R12, R10, 0x2, RZ ;  /* 0x000000020a0c7824 */ /* 0x000fc400078e00ff */
[----:B------:R-:W-:-:S03]  /*1390*/  IMAD.WIDE R10, R11, 0x40, R4 ;  /* 0x000000400b0a7825 */ /* 0x000fc600078e0204 */
[----:B------:R-:W-:Y:S01]  /*13a0*/  SHF.R.S32.HI R14, RZ, 0x1f, R12 ;  /* 0x0000001fff0e7819 */ /* 0x000fe2000001140c */
[----:B------:R-:W-:Y:S01]  /*13b0*/  IMAD R5, R13, -0x10, -R3 ;  /* 0xfffffff00d057824 */ /* 0x000fe200078e0a03 */
[----:B------:R-:W-:Y:S01]  /*13c0*/  IADD3 R8, P0, R9, R12, RZ ;  /* 0x0000000c09087210 */ /* 0x000fe20007f1e0ff */
[----:B------:R-:W-:Y:S01]  /*13d0*/  IMAD.WIDE R10, R13, 0x10, R10 ;  /* 0x000000100d0a7825 */ /* 0x000fe200078e020a */
[----:B------:R-:W-:Y:S02]  /*13e0*/  IADD3 R3, -R12, UR5, -R9 ;  /* 0x000000050c037c10 */ /* 0x000fe4000fffe909 */
[----:B------:R-:W-:Y:S02]  /*13f0*/  LEA.HI.X.SX32 R9, R9, R14, 0x1, P0 ;  /* 0x0000000e09097211 */ /* 0x000fe400000f0eff */
[----:B------:R-:W-:Y:S01]  /*1400*/  IADD3 R4, R5, UR4, -R4 ;  /* 0x0000000405047c10 */ /* 0x000fe2000fffe804 */
[-C--:B0-----:R-:W-:Y:S01]  /*1410*/  IMAD R5, R11, R6.reuse, RZ ;  /* 0x000000060b057224 */ /* 0x081fe200078e02ff */
[----:B------:R-:W-:Y:S01]  /*1420*/  ISETP.GT.AND P0, PT, R3, RZ, PT ;  /* 0x000000ff0300720c */ /* 0x000fe20003f04270 */
[----:B------:R-:W-:Y:S01]  /*1430*/  IMAD.WIDE.U32 R12, R10, R6, R8 ;  /* 0x000000060a0c7225 */ /* 0x000fe200078e0008 */
[----:B------:R-:W-:-:S02]  /*1440*/  SHF.L.U64.HI R16, R6, 0x3, R7 ;  /* 0x0000000306107819 */ /* 0x000fc40000010207 */
[----:B------:R-:W-:Y:S01]  /*1450*/  ISETP.GT.AND P2, PT, R4, RZ, P0 ;  /* 0x000000ff0400720c */ /* 0x000fe20000744270 */
[----:B------:R-:W-:Y:S02]  /*1460*/  IMAD R5, R10, R7, R5 ;  /* 0x000000070a057224 */ /* 0x000fe400078e0205 */
[----:B------:R-:W-:Y:S02]  /*1470*/  IMAD.SHL.U32 R17, R6, 0x8, RZ ;  /* 0x0000000806117824 */ /* 0x000fe400078e00ff */
[----:B------:R-:W-:Y:S01]  /*1480*/  IMAD.IADD R19, R13, 0x1, R5 ;  /* 0x000000010d137824 */ /* 0x000fe200078e0205 */
[----:B------:R-:W-:Y:S07]  /*1490*/  @!P1 BRA `(.L_x_22) ;  /* 0x00000018001c9947 */ /* 0x000fee0003800000 */
[----:B------:R-:W-:Y:S01]  /*14a0*/  ULDC.64 UR6, c[0x0][0x630] ;  /* 0x00018c0000067ab9 */ /* 0x000fe20000000a00 */
[----:B------:R-:W-:Y:S01]  /*14b0*/  ULDC.64 UR8, c[0x0][0x628] ;  /* 0x00018a0000087ab9 */ /* 0x000fe20000000a00 */
[----:B------:R-:W-:Y:S01]  /*14c0*/  IMAD R5, R11, UR6, RZ ;  /* 0x000000060b057c24 */ /* 0x000fe2000f8e02ff */
[----:B------:R-:W-:Y:S01]  /*14d0*/  ULDC.64 UR4, c[0x0][0x650] ;  /* 0x0001940000047ab9 */ /* 0x000fe20000000a00 */
[----:B------:R-:W-:-:S04]  /*14e0*/  IMAD.WIDE.U32 R14, R10, UR6, R8 ;  /* 0x000000060a0e7c25 */ /* 0x000fc8000f8e0008 */
[----:B------:R-:W-:Y:S01]  /*14f0*/  IMAD R5, R10, UR7, R5 ;  /* 0x000000070a057c24 */ /* 0x000fe2000f8e0205 */
[----:B------:R-:W-:-:S03]  /*1500*/  LEA R6, P1, R14, UR8, 0x1 ;  /* 0x000000080e067c11 */ /* 0x000fc6000f8208ff */
[----:B------:R-:W-:-:S05]  /*1510*/  IMAD.IADD R7, R15, 0x1, R5 ;  /* 0x000000010f077824 */ /* 0x000fca00078e0205 */
[----:B------:R-:W-:-:S05]  /*1520*/  LEA.HI.X R7, R14, UR9, R7, 0x1, P1 ;  /* 0x000000090e077c11 */ /* 0x000fca00088f0c07 */
[----:B------:R-:W2:Y:S01]  /*1530*/  @P2 LDG.E.LTC128B.U16 R13, desc[UR12][R6.64] ;  /* 0x0000000c060d2981 */ /* 0x000ea2000c1e1520 */
[----:B------:R-:W-:Y:S01]  /*1540*/  LEA R14, P4, R12, UR4, 0x1 ;  /* 0x000000040c0e7c11 */ /* 0x000fe2000f8808ff */
[----:B------:R-:W-:Y:S01]  /*1550*/  BSSY B0, `(.L_x_23) ;  /* 0x000000d000007945 */ /* 0x000fe20003800000 */
[----:B------:R-:W-:-:S04]  /*1560*/  ISETP.GT.AND P1, PT, R3, 0x1, PT ;  /* 0x000000010300780c */ /* 0x000fc80003f24270 */
[----:B------:R-:W-:Y:S01]  /*1570*/  ISETP.GT.AND P3, PT, R4, RZ, P1 ;  /* 0x000000ff0400720c */ /* 0x000fe20000f64270 */
[----:B--2---:R-:W-:-:S05]  /*1580*/  HADD2.F32 R15, -RZ, R13.H0_H0 ;  /* 0x2000000dff0f7230 */ /* 0x004fca0000004100 */
[----:B------:R-:W-:-:S04]  /*1590*/  FMUL R15, R15, R2 ;  /* 0x000000020f0f7220 */ /* 0x000fc80000400000 */
[----:B------:R-:W-:-:S05]  /*15a0*/  FFMA R15, R24, R0, R15 ;  /* 0x00000000180f7223 */ /* 0x000fca000000000f */
[----:B------:R-:W-:Y:S02]  /*15b0*/  F2FP.F16.F32.PACK_AB R18, RZ, R15 ;  /* 0x0000000fff12723e */ /* 0x000fe400000000ff */
[----:B------:R-:W-:Y:S02]  /*15c0*/  LEA.HI.X R15, R12, UR5, R19, 0x1, P4 ;  /* 0x000000050c0f7c11 */ /* 0x000fe4000a0f0c13 */
[----:B------:R-:W-:Y:S02]  /*15d0*/  PRMT R12, R18, 0x7610, R12 ;  /* 0x00007610120c7816 */ /* 0x000fe4000000000c */
[----:B------:R-:W-:-:S03]  /*15e0*/  PRMT R18, R13, 0x7610, R18 ;  /* 0x000076100d127816 */ /* 0x000fc60000000012 */
[----:B------:R0:W-:Y:S01]  /*15f0*/  @P2 STG.E.U16 desc[UR12][R14.64], R12 ;  /* 0x0000000c0e002986 */ /* 0x0001e2000c10150c */
[----:B------:R-:W-:Y:S05]  /*1600*/  @!P3 BRA `(.L_x_24) ;  /* 0x000000000004b947 */ /* 0x000fea0003800000 */
[----:B------:R1:W5:Y:S02]  /*1610*/  LDG.E.LTC128B.U16 R18, desc[UR12][R6.64+0x2] ;  /* 0x0000020c06127981 */ /* 0x000364000c1e1520 */
.L_x_24:
[----:B------:R-:W-:Y:S05]  /*1620*/  BSYNC B0 ;  /* 0x0000000000007941 */ /* 0x000fea0003800000 */
.L_x_23:
[----:B------:R-:W-:Y:S01]  /*1630*/  USHF.L.U32 UR5, UR6, 0x3, URZ ;  /* 0x0000000306057899 */ /* 0x000fe2000800063f */
[----:B-----5:R-:W-:Y:S01]  /*1640*/  HADD2.F32 R11, -RZ, R18.H0_H0 ;  /* 0x20000012ff0b7230 */ /* 0x020fe20000004100 */
[----:B------:R-:W-:Y:S01]  /*1650*/  USHF.L.U64.HI UR4, UR6, 0x3, UR7 ;  /* 0x0000000306047899 */ /* 0x000fe20008010207 */
[----:B------:R-:W-:-:S03]  /*1660*/  ISETP.GT.AND P0, PT, R4, 0x8, P0 ;  /* 0x000000080400780c */ /* 0x000fc60000704270 */
[----:B0-----:R-:W-:Y:S02]  /*1670*/  IMAD.U32 R12, RZ, RZ, UR5 ;  /* 0x00000005ff0c7e24 */ /* 0x001fe4000f8e00ff */
[----:B------:R-:W-:Y:S01]  /*1680*/  FMUL R20, R11, R2 ;  /* 0x000000020b147220 */ /* 0x000fe20000400000 */
[----:B------:R-:W-:-:S03]  /*1690*/  IMAD.U32 R13, RZ, RZ, UR4 ;  /* 0x00000004ff0d7e24 */ /* 0x000fc6000f8e00ff */
[----:B------:R-:W-:Y:S01]  /*16a0*/  FFMA R20, R25, R0, R20 ;  /* 0x0000000019147223 */ /* 0x000fe20000000014 */
[----:B------:R-:W-:-:S04]  /*16b0*/  IMAD.WIDE.U32 R12, R10, UR6, R12 ;  /* 0x000000060a0c7c25 */ /* 0x000fc8000f8e000c */
[----:B------:R-:W-:Y:S02]  /*16c0*/  F2FP.F16.F32.PACK_AB R20, RZ, R20 ;  /* 0x00000014ff14723e */ /* 0x000fe400000000ff */
[----:B------:R-:W-:Y:S01]  /*16d0*/  IADD3 R10, P2, R8, R12, RZ ;  /* 0x0000000c080a7210 */ /* 0x000fe20007f5e0ff */
[----:B------:R-:W-:-:S03]  /*16e0*/  @P3 IMAD.MOV.U32 R12, RZ, RZ, R14 ;  /* 0x000000ffff0c3224 */ /* 0x000fc600078e000e */
[----:B------:R-:W-:Y:S01]  /*16f0*/  IADD3.X R5, R9, R5, R13, P2, !PT ;  /* 0x0000000509057210 */ /* 0x000fe200017fe40d */
[----:B------:R-:W-:Y:S01]  /*1700*/  @P3 IMAD.MOV.U32 R13, RZ, RZ, R15 ;  /* 0x000000ffff0d3224 */ /* 0x000fe200078e000f */
[----:B------:R-:W-:-:S04]  /*1710*/  LEA R8, P2, R10, UR8, 0x1 ;  /* 0x000000080a087c11 */ /* 0x000fc8000f8408ff */
[----:B------:R-:W-:Y:S01]  /*1720*/  LEA.HI.X R9, R10, UR9, R5, 0x1, P2 ;  /* 0x000000090a097c11 */ /* 0x000fe200090f0c05 */
[----:B------:R0:W-:Y:S04]  /*1730*/  @P3 STG.E.U16 desc[UR12][R12.64+0x2], R20 ;  /* 0x000002140c003986 */ /* 0x0001e8000c10150c */
[----:B------:R-:W2:Y:S01]  /*1740*/  @P0 LDG.E.LTC128B.U16 R18, desc[UR12][R8.64] ;  /* 0x0000000c08120981 */ /* 0x000ea2000c1e1520 */
[C---:B------:R-:W-:Y:S01]  /*1750*/  SHF.L.U64.HI R11, R17.reuse, 0x1, R16 ;  /* 0x00000001110b7819 */ /* 0x040fe20000010210 */
[----:B------:R-:W-:Y:S01]  /*1760*/  BSSY B0, `(.L_x_25) ;  /* 0x000000b000007945 */ /* 0x000fe20003800000 */
[----:B------:R-:W-:Y:S02]  /*1770*/  LEA R10, P2, R17, R14, 0x1 ;  /* 0x0000000e110a7211 */ /* 0x000fe400078408ff */
[----:B------:R-:W-:-:S03]  /*1780*/  ISETP.GT.AND P1, PT, R4, 0x8, P1 ;  /* 0x000000080400780c */ /* 0x000fc60000f24270 */
[----:B------:R-:W-:Y:S02]  /*1790*/  IMAD.X R11, R11, 0x1, R15, P2 ;  /* 0x000000010b0b7824 */ /* 0x000fe400010e060f */
[----:B--2---:R-:W-:-:S05]  /*17a0*/  HADD2.F32 R5, -RZ, R18.H0_H0 ;  /* 0x20000012ff057230 */ /* 0x004fca0000004100 */
[----:B------:R-:W-:-:S04]  /*17b0*/  FMUL R5, R5, R2 ;  /* 0x0000000205057220 */ /* 0x000fc80000400000 */
[----:B------:R-:W-:-:S05]  /*17c0*/  FFMA R5, R26, R0, R5 ;  /* 0x000000001a057223 */ /* 0x000fca0000000005 */
[----:B------:R-:W-:-:S05]  /*17d0*/  F2FP.F16.F32.PACK_AB R5, RZ, R5 ;  /* 0x00000005ff05723e */ /* 0x000fca00000000ff */
[----:B------:R0:W-:Y:S01]  /*17e0*/  @P0 STG.E.U16 desc[UR12][R10.64], R5 ;  /* 0x000000050a000986 */ /* 0x0001e2000c10150c */
[----:B------:R-:W-:Y:S05]  /*17f0*/  @!P1 BRA `(.L_x_26) ;  /* 0x0000000000049947 */ /* 0x000fea0003800000 */
[----:B------:R2:W5:Y:S02]  /*1800*/  LDG.E.LTC128B.U16 R18, desc[UR12][R8.64+0x2] ;  /* 0x0000020c08127981 */ /* 0x000564000c1e1520 */
.L_x_26:
[----:B------:R-:W-:Y:S05]  /*1810*/  BSYNC B0 ;  /* 0x0000000000007941 */ /* 0x000fea0003800000 */
.L_x_25:
[----:B0----5:R-:W-:Y:S01]  /*1820*/  HADD2.F32 R5, -RZ, R18.H0_H0 ;  /* 0x20000012ff057230 */ /* 0x021fe20000004100 */
[----:B------:R-:W-:Y:S01]  /*1830*/  ISETP.GT.AND P0, PT, R3, 0x8, PT ;  /* 0x000000080300780c */ /* 0x000fe20003f04270 */
[----:B------:R-:W-:Y:S03]  /*1840*/  BSSY B0, `(.L_x_27) ;  /* 0x0000008000007945 */ /* 0x000fe60003800000 */
[----:B------:R-:W-:Y:S01]  /*1850*/  FMUL R12, R5, R2 ;  /* 0x00000002050c7220 */ /* 0x000fe20000400000 */
[----:B------:R-:W-:-:S03]  /*1860*/  ISETP.GT.AND P2, PT, R4, RZ, P0 ;  /* 0x000000ff0400720c */ /* 0x000fc60000744270 */
[----:B------:R-:W-:-:S05]  /*1870*/  FFMA R12, R27, R0, R12 ;  /* 0x000000001b0c7223 */ /* 0x000fca000000000c */
[----:B------:R-:W-:-:S05]  /*1880*/  F2FP.F16.F32.PACK_AB R12, RZ, R12 ;  /* 0x0000000cff0c723e */ /* 0x000fca00000000ff */
[----:B------:R0:W-:Y:S01]  /*1890*/  @P1 STG.E.U16 desc[UR12][R10.64+0x2], R12 ;  /* 0x0000020c0a001986 */ /* 0x0001e2000c10150c */
[----:B------:R-:W-:Y:S05]  /*18a0*/  @!P2 BRA `(.L_x_28) ;  /* 0x000000000004a947 */ /* 0x000fea0003800000 */
[----:B------:R3:W5:Y:S02]  /*18b0*/  LDG.E.LTC128B.U16 R18, desc[UR12][R6.64+0x10] ;  /* 0x0000100c06127981 */ /* 0x000764000c1e1520 */
.L_x_28:
[----:B------:R-:W-:Y:S05]  /*18c0*/  BSYNC B0 ;  /* 0x0000000000007941 */ /* 0x000fea0003800000 */
.L_x_27:
[----:B-----5:R-:W-:Y:S01]  /*18d0*/  HADD2.F32 R5, -RZ, R18.H0_H0 ;  /* 0x20000012ff057230 */ /* 0x020fe20000004100 */
[----:B------:R-:W-:Y:S01]  /*18e0*/  ISETP.GT.AND P1, PT, R3, 0x9, PT ;  /* 0x000000090300780c */ /* 0x000fe20003f24270 */
[----:B0-----:R-:W-:Y:S01]  /*18f0*/  @P2 IMAD.MOV.U32 R12, RZ, RZ, R14 ;  /* 0x000000ffff0c2224 */ /* 0x001fe200078e000e */
[----:B------:R-:W-:Y:S01]  /*1900*/  BSSY B0, `(.L_x_29) ;  /* 0x0000009000007945 */ /* 0x000fe20003800000 */
[----:B------:R-:W-:Y:S02]  /*1910*/  @P2 IMAD.MOV.U32 R13, RZ, RZ, R15 ;  /* 0x000000ffff0d2224 */ /* 0x000fe400078e000f */
[----:B------:R-:W-:Y:S01]  /*1920*/  FMUL R5, R5, R2 ;  /* 0x0000000205057220 */ /* 0x000fe20000400000 */
[----:B------:R-:W-:-:S03]  /*1930*/  ISETP.GT.AND P3, PT, R4, RZ, P1 ;  /* 0x000000ff0400720c */ /* 0x000fc60000f64270 */
[----:B------:R-:W-:-:S05]  /*1940*/  FFMA R5, R28, R0, R5 ;  /* 0x000000001c057223 */ /* 0x000fca0000000005 */
[----:B------:R-:W-:-:S05]  /*1950*/  F2FP.F16.F32.PACK_AB R5, RZ, R5 ;  /* 0x00000005ff05723e */ /* 0x000fca00000000ff */
[----:B------:R0:W-:Y:S01]  /*1960*/  @P2 STG.E.U16 desc[UR12][R12.64+0x10], R5 ;  /* 0x000010050c002986 */ /* 0x0001e2000c10150c */
[----:B------:R-:W-:Y:S05]  /*1970*/  @!P3 BRA `(.L_x_30) ;  /* 0x000000000004b947 */ /* 0x000fea0003800000 */
[----:B------:R4:W5:Y:S02]  /*1980*/  LDG.E.LTC128B.U16 R18, desc[UR12][R6.64+0x12] ;  /* 0x0000120c06127981 */ /* 0x000964000c1e1520 */
.L_x_30:
[----:B------:R-:W-:Y:S05]  /*1990*/  BSYNC B0 ;  /* 0x0000000000007941 */ /* 0x000fea0003800000 */
.L_x_29:
[----:B0----5:R-:W-:Y:S01]  /*19a0*/  HADD2.F32 R5, -RZ, R18.H0_H0 ;  /* 0x20000012ff057230 */ /* 0x021fe20000004100 */
[----:B------:R-:W-:Y:S01]  /*19b0*/  ISETP.GT.AND P0, PT, R4, 0x8, P0 ;  /* 0x000000080400780c */ /* 0x000fe20000704270 */
[----:B------:R-:W-:Y:S01]  /*19c0*/  @P3 IMAD.MOV.U32 R13, RZ, RZ, R15 ;  /* 0x000000ffff0d3224 */ /* 0x000fe200078e000f */
[----:B------:R-:W-:Y:S02]  /*19d0*/  BSSY B0, `(.L_x_31) ;  /* 0x0000009000007945 */ /* 0x000fe40003800000 */
[----:B------:R-:W-:-:S04]  /*19e0*/  FMUL R12, R5, R2 ;  /* 0x00000002050c7220 */ /* 0x000fc80000400000 */
[----:B------:R-:W-:-:S05]  /*19f0*/  FFMA R12, R29, R0, R12 ;  /* 0x000000001d0c7223 */ /* 0x000fca000000000c */
[----:B------:R-:W-:-:S04]  /*1a00*/  F2FP.F16.F32.PACK_AB R12, RZ, R12 ;  /* 0x0000000cff0c723e */ /* 0x000fc800000000ff */
[----:B------:R-:W-:Y:S01]  /*1a10*/  PRMT R5, R12, 0x7610, R5 ;  /* 0x000076100c057816 */ /* 0x000fe20000000005 */
[----:B------:R-:W-:-:S05]  /*1a20*/  @P3 IMAD.MOV.U32 R12, RZ, RZ, R14 ;  /* 0x000000ffff0c3224 */ /* 0x000fca00078e000e */
[----:B------:R0:W-:Y:S01]  /*1a30*/  @P3 STG.E.U16 desc[UR12][R12.64+0x12], R5 ;  /* 0x000012050c003986 */ /* 0x0001e2000c10150c */
[----:B------:R-:W-:Y:S05]  /*1a40*/  @!P0 BRA `(.L_x_32) ;  /* 0x0000000000048947 */ /* 0x000fea0003800000 */
[----:B------:R0:W5:Y:S02]  /*1a50*/  LDG.E.LTC128B.U16 R18, desc[UR12][R8.64+0x10] ;  /* 0x0000100c08127981 */ /* 0x000164000c1e1520 */
.L_x_32:
[----:B------:R-:W-:Y:S05]  /*1a60*/  BSYNC B0 ;  /* 0x0000000000007941 */ /* 0x000fea0003800000 */
.L_x_31:
[----:B0----5:R-:W-:Y:S01]  /*1a70*/  HADD2.F32 R5, -RZ, R18.H0_H0 ;  /* 0x20000012ff057230 */ /* 0x021fe20000004100 */
[----:B------:R-:W-:Y:S01]  /*1a80*/  ISETP.GT.AND P1, PT, R4, 0x8, P1 ;  /* 0x000000080400780c */ /* 0x000fe20000f24270 */
[----:B------:R-:W-:Y:S03]  /*1a90*/  BSSY B0, `(.L_x_33) ;  /* 0x0000007000007945 */ /* 0x000fe60003800000 */
[----:B------:R-:W-:-:S04]  /*1aa0*/  FMUL R5, R5, R2 ;  /* 0x0000000205057220 */ /* 0x000fc80000400000 */
[----:B------:R-:W-:-:S05]  /*1ab0*/  FFMA R5, R30, R0, R5 ;  /* 0x000000001e057223 */ /* 0x000fca0000000005 */
[----:B------:R-:W-:-:S05]  /*1ac0*/  F2FP.F16.F32.PACK_AB R5, RZ, R5 ;  /* 0x00000005ff05723e */ /* 0x000fca00000000ff */
[----:B------:R0:W-:Y:S01]  /*1ad0*/  @P0 STG.E.U16 desc[UR12][R10.64+0x10], R5 ;  /* 0x000010050a000986 */ /* 0x0001e2000c10150c */
[----:B------:R-:W-:Y:S05]  /*1ae0*/  @!P1 BRA `(.L_x_34) ;  /* 0x0000000000049947 */ /* 0x000fea0003800000 */
[----:B------:R0:W5:Y:S02]  /*1af0*/  LDG.E.LTC128B.U16 R18, desc[UR12][R8.64+0x12] ;  /* 0x0000120c08127981 */ /* 0x000164000c1e1520 */
.L_x_34:
[----:B------:R-:W-:Y:S05]  /*1b00*/  BSYNC B0 ;  /* 0x0000000000007941 */ /* 0x000fea0003800000 */
.L_x_33:
        /* <DEDUP_REMOVED lines=10> */
.L_x_36:
[----:B------:R-:W-:Y:S05]  /*1bb0*/  BSYNC B0 ;  /* 0x0000000000007941 */ /* 0x000fea0003800000 */
.L_x_35:
        /* <DEDUP_REMOVED lines=12> */
.L_x_38:
[----:B------:R-:W-:Y:S05]  /*1c80*/  BSYNC B0 ;  /* 0x0000000000007941 */ /* 0x000fea0003800000 */
.L_x_37:
        /* <DEDUP_REMOVED lines=12> */
.L_x_40:
[----:B------:R-:W-:Y:S05]  /*1d50*/  BSYNC B0 ;  /* 0x0000000000007941 */ /* 0x000fea0003800000 */
.L_x_39:
        /* <DEDUP_REMOVED lines=9> */
.L_x_42:
[----:B------:R-:W-:Y:S05]  /*1df0*/  BSYNC B0 ;  /* 0x0000000000007941 */ /* 0x000fea0003800000 */
.L_x_41:
        /* <DEDUP_REMOVED lines=10> */
.L_x_44:
[----:B------:R-:W-:Y:S05]  /*1ea0*/  BSYNC B0 ;  /* 0x0000000000007941 */ /* 0x000fea0003800000 */
.L_x_43:
        /* <DEDUP_REMOVED lines=12> */
.L_x_46:
[----:B------:R-:W-:Y:S05]  /*1f70*/  BSYNC B0 ;  /* 0x0000000000007941 */ /* 0x000fea0003800000 */
.L_x_45:
        /* <DEDUP_REMOVED lines=12> */
.L_x_48:
[----:B------:R-:W-:Y:S05]  /*2040*/  BSYNC B0 ;  /* 0x0000000000007941 */ /* 0x000fea0003800000 */
.L_x_47:
        /* <DEDUP_REMOVED lines=9> */
.L_x_50:
[----:B------:R-:W-:Y:S05]  /*20e0*/  BSYNC B0 ;  /* 0x0000000000007941 */ /* 0x000fea0003800000 */
.L_x_49:
        /* <DEDUP_REMOVED lines=10> */
.L_x_52:
[----:B------:R-:W-:Y:S05]  /*2190*/  BSYNC B0 ;  /* 0x0000000000007941 */ /* 0x000fea0003800000 */
.L_x_51:
        /* <DEDUP_REMOVED lines=12> */
.L_x_54:
[----:B------:R-:W-:Y:S05]  /*2260*/  BSYNC B0 ;  /* 0x0000000000007941 */ /* 0x000fea0003800000 */
.L_x_53:
        /* <DEDUP_REMOVED lines=12> */
.L_x_56:
[----:B------:R-:W-:Y:S05]  /*2330*/  BSYNC B0 ;  /* 0x0000000000007941 */ /* 0x000fea0003800000 */
.L_x_55:
        /* <DEDUP_REMOVED lines=9> */
.L_x_58:
[----:B------:R-:W-:Y:S05]  /*23d0*/  BSYNC B0 ;  /* 0x0000000000007941 */ /* 0x000fea0003800000 */
.L_x_57:
        /* <DEDUP_REMOVED lines=10> */
.L_x_60:
[----:B------:R-:W-:Y:S05]  /*2480*/  BSYNC B0 ;  /* 0x0000000000007941 */ /* 0x000fea0003800000 */
.L_x_59:
        /* <DEDUP_REMOVED lines=12> */
.L_x_62:
[----:B------:R-:W-:Y:S05]  /*2550*/  BSYNC B0 ;  /* 0x0000000000007941 */ /* 0x000fea0003800000 */
.L_x_61:
        /* <DEDUP_REMOVED lines=12> */
.L_x_64:
[----:B------:R-:W-:Y:S05]  /*2620*/  BSYNC B0 ;  /* 0x0000000000007941 */ /* 0x000fea0003800000 */
.L_x_63:
        /* <DEDUP_REMOVED lines=9> */
.L_x_66:
[----:B------:R-:W-:Y:S05]  /*26c0*/  BSYNC B0 ;  /* 0x0000000000007941 */ /* 0x000fea0003800000 */
.L_x_65:
        /* <DEDUP_REMOVED lines=10> */
.L_x_68:
[----:B------:R-:W-:Y:S05]  /*2770*/  BSYNC B0 ;  /* 0x0000000000007941 */ /* 0x000fea0003800000 */
.L_x_67:
        /* <DEDUP_REMOVED lines=12> */
.L_x_70:
[----:B------:R-:W-:Y:S05]  /*2840*/  BSYNC B0 ;  /* 0x0000000000007941 */ /* 0x000fea0003800000 */
.L_x_69:
        /* <DEDUP_REMOVED lines=12> */
.L_x_72:
[----:B------:R-:W-:Y:S05]  /*2910*/  BSYNC B0 ;  /* 0x0000000000007941 */ /* 0x000fea0003800000 */
.L_x_71:
        /* <DEDUP_REMOVED lines=9> */
.L_x_74:
[----:B------:R-:W-:Y:S05]  /*29b0*/  BSYNC B0 ;  /* 0x0000000000007941 */ /* 0x000fea0003800000 */
.L_x_73:
        /* <DEDUP_REMOVED lines=10> */
.L_x_76:
[----:B------:R-:W-:Y:S05]  /*2a60*/  BSYNC B0 ;  /* 0x0000000000007941 */ /* 0x000fea0003800000 */
.L_x_75:
        /* <DEDUP_REMOVED lines=12> */
.L_x_78:
[----:B------:R-:W-:Y:S05]  /*2b30*/  BSYNC B0 ;  /* 0x0000000000007941 */ /* 0x000fea0003800000 */
.L_x_77:
[----:B-----5:R-:W-:Y:S01]  /*2b40*/  HADD2.F32 R3, -RZ, R18.H0_H0 ;  /* 0x20000012ff037230 */ /* 0x020fe20000004100 */
[----:B------:R-:W-:Y:S01]  /*2b50*/  ISETP.GT.AND P0, PT, R4, 0x8, P0 ;  /* 0x000000080400780c */ /* 0x000fe20000704270 */
[----:B------:R-:W-:Y:S03]  /*2b60*/  BSSY B0, `(.L_x_79) ;  /* 0x0000007000007945 */ /* 0x000fe60003800000 */
[----:B01-34-:R-:W-:-:S04]  /*2b70*/  FMUL R6, R3, R2 ;  /* 0x0000000203067220 */ /* 0x01bfc80000400000 */
[----:B------:R-:W-:-:S05]  /*2b80*/  FFMA R6, R53, R0, R6 ;  /* 0x0000000035067223 */ /* 0x000fca0000000006 */
[----:B------:R-:W-:-:S05]  /*2b90*/  F2FP.F16.F32.PACK_AB R6, RZ, R6 ;  /* 0x00000006ff06723e */ /* 0x000fca00000000ff */
[----:B------:R0:W-:Y:S01]  /*2ba0*/  @P3 STG.E.U16 desc[UR12][R14.64+0x72], R6 ;  /* 0x000072060e003986 */ /* 0x0001e2000c10150c */
[----:B------:R-:W-:Y:S05]  /*2bb0*/  @!P0 BRA `(.L_x_80) ;  /* 0x0000000000048947 */ /* 0x000fea0003800000 */
[----:B------:R1:W5:Y:S02]  /*2bc0*/  LDG.E.LTC128B.U16 R18, desc[UR12][R8.64+0x70] ;  /* 0x0000700c08127981 */ /* 0x000364000c1e1520 */
.L_x_80:
[----:B------:R-:W-:Y:S05]  /*2bd0*/  BSYNC B0 ;  /* 0x0000000000007941 */ /* 0x000fea0003800000 */
.L_x_79:
[----:B-----5:R-:W-:Y:S01]  /*2be0*/  HADD2.F32 R3, -RZ, R18.H0_H0 ;  /* 0x20000012ff037230 */ /* 0x020fe20000004100 */
[----:B------:R-:W-:Y:S01]  /*2bf0*/  ISETP.GT.AND P1, PT, R4, 0x8, P1 ;  /* 0x000000080400780c */ /* 0x000fe20000f24270 */
[----:B------:R-:W-:Y:S01]  /*2c00*/  @P0 IMAD.MOV.U32 R4, RZ, RZ, R10 ;  /* 0x000000ffff040224 */ /* 0x000fe200078e000a */
[----:B------:R-:W-:Y:S01]  /*2c10*/  BSSY B0, `(.L_x_81) ;  /* 0x0000008000007945 */ /* 0x000fe20003800000 */
[----:B------:R-:W-:Y:S02]  /*2c20*/  @P0 IMAD.MOV.U32 R5, RZ, RZ, R11 ;  /* 0x000000ffff050224 */ /* 0x000fe400078e000b */
[----:B------:R-:W-:-:S04]  /*2c30*/  FMUL R3, R3, R2 ;  /* 0x0000000203037220 */ /* 0x000fc80000400000 */
[----:B------:R-:W-:-:S05]  /*2c40*/  FFMA R3, R54, R0, R3 ;  /* 0x0000000036037223 */ /* 0x000fca0000000003 */
[----:B------:R-:W-:-:S05]  /*2c50*/  F2FP.F16.F32.PACK_AB R3, RZ, R3 ;  /* 0x00000003ff03723e */ /* 0x000fca00000000ff */
[----:B------:R3:W-:Y:S01]  /*2c60*/  @P0 STG.E.U16 desc[UR12][R4.64+0x70], R3 ;  /* 0x0000700304000986 */ /* 0x0007e2000c10150c */
[----:B------:R-:W-:Y:S05]  /*2c70*/  @!P1 BRA `(.L_x_82) ;  /* 0x0000000000049947 */ /* 0x000fea0003800000 */
[----:B------:R4:W5:Y:S02]  /*2c80*/  LDG.E.LTC128B.U16 R18, desc[UR12][R8.64+0x72] ;  /* 0x0000720c08127981 */ /* 0x000964000c1e1520 */
.L_x_82:
[----:B------:R-:W-:Y:S05]  /*2c90*/  BSYNC B0 ;  /* 0x0000000000007941 */ /* 0x000fea0003800000 */
.L_x_81:
[----:B---3-5:R-:W-:-:S05]  /*2ca0*/  HADD2.F32 R3, -RZ, R18.H0_H0 ;  /* 0x20000012ff037230 */ /* 0x028fca0000004100 */
[----:B------:R-:W-:-:S04]  /*2cb0*/  FMUL R2, R3, R2 ;  /* 0x0000000203027220 */ /* 0x000fc80000400000 */
[----:B------:R-:W-:Y:S01]  /*2cc0*/  FFMA R2, R55, R0, R2 ;  /* 0x0000000037027223 */ /* 0x000fe20000000002 */
[----:B------:R-:W-:Y:S06]  /*2cd0*/  @!P1 EXIT ;  /* 0x000000000000994d */ /* 0x000fec0003800000 */
[----:B------:R-:W-:-:S05]  /*2ce0*/  F2FP.F16.F32.PACK_AB R2, RZ, R2 ;  /* 0x00000002ff02723e */ /* 0x000fca00000000ff */
[----:B------:R-:W-:Y:S01]  /*2cf0*/  STG.E.U16 desc[UR12][R10.64+0x72], R2 ;  /* 0x000072020a007986 */ /* 0x000fe2000c10150c */
[----:B------:R-:W-:Y:S05]  /*2d00*/  EXIT ;  /* 0x000000000000794d */ /* 0x000fea0003800000 */
.L_x_22:
[----:B------:R-:W-:Y:S01]  /*2d10*/  ISETP.GT.AND P3, PT, R3, 0x1, PT ;  /* 0x000000010300780c */ /* 0x000fe20003f64270 */
[----:B------:R-:W-:Y:S01]  /*2d20*/  ULDC.64 UR4, c[0x0][0x650] ;  /* 0x0001940000047ab9 */ /* 0x000fe20000000a00 */
[-C--:B------:R-:W-:Y:S01]  /*2d30*/  FMUL R24, R24, R0.reuse ;  /* 0x0000000018187220 */ /* 0x080fe20000400000 */
[-C--:B------:R-:W-:Y:S01]  /*2d40*/  FMUL R25, R25, R0.reuse ;  /* 0x0000000019197220 */ /* 0x080fe20000400000 */
[----:B------:R-:W-:Y:S01]  /*2d50*/  ISETP.GT.AND P4, PT, R4, RZ, P3 ;  /* 0x000000ff0400720c */ /* 0x000fe20001f84270 */
[-C--:B------:R-:W-:Y:S01]  /*2d60*/  FMUL R26, R26, R0.reuse ;  /* 0x000000001a1a7220 */ /* 0x080fe20000400000 */
[----:B------:R-:W-:Y:S01]  /*2d70*/  LEA R6, P1, R12, UR4, 0x1 ;  /* 0x000000040c067c11 */ /* 0x000fe2000f8208ff */
[----:B------:R-:W-:Y:S01]  /*2d80*/  FMUL R27, R27, R0 ;  /* 0x000000001b1b7220 */ /* 0x000fe20000400000 */
[----:B------:R-:W-:Y:S01]  /*2d90*/  F2FP.F16.F32.PACK_AB R24, RZ, R24 ;  /* 0x00000018ff18723e */ /* 0x000fe200000000ff */
[-C--:B------:R-:W-:Y:S01]  /*2da0*/  FMUL R28, R28, R0.reuse ;  /* 0x000000001c1c7220 */ /* 0x080fe20000400000 */
[----:B------:R-:W-:Y:S01]  /*2db0*/  LEA.HI.X R7, R12, UR5, R19, 0x1, P1 ;  /* 0x000000050c077c11 */ /* 0x000fe200088f0c13 */
[-C--:B------:R-:W-:Y:S01]  /*2dc0*/  FMUL R29, R29, R0.reuse ;  /* 0x000000001d1d7220 */ /* 0x080fe20000400000 */
[----:B------:R-:W-:Y:S01]  /*2dd0*/  F2FP.F16.F32.PACK_AB R25, RZ, R25 ;  /* 0x00000019ff19723e */ /* 0x000fe200000000ff */
[-C--:B------:R-:W-:Y:S01]  /*2de0*/  FMUL R30, R30, R0.reuse ;  /* 0x000000001e1e7220 */ /* 0x080fe20000400000 */
[----:B------:R-:W-:Y:S01]  /*2df0*/  SHF.L.U64.HI R5, R17, 0x1, R16 ;  /* 0x0000000111057819 */ /* 0x000fe20000010210 */
[----:B------:R-:W-:Y:S01]  /*2e00*/  @P2 STG.E.U16 desc[UR12][R6.64], R24 ;  /* 0x0000001806002986 */ /* 0x000fe2000c10150c */
[----:B------:R-:W-:Y:S01]  /*2e10*/  ISETP.GT.AND P2, PT, R4, 0x8, P0 ;  /* 0x000000080400780c */ /* 0x000fe20000744270 */
[----:B------:R-:W-:Y:S01]  /*2e20*/  FMUL R31, R31, R0 ;  /* 0x000000001f1f7220 */ /* 0x000fe20000400000 */
[----:B------:R-:W-:Y:S01]  /*2e30*/  ISETP.GT.AND P1, PT, R3, 0x8, PT ;  /* 0x000000080300780c */ /* 0x000fe20003f24270 */
[----:B------:R-:W-:Y:S01]  /*2e40*/  @P4 STG.E.U16 desc[UR12][R6.64+0x2], R25 ;  /* 0x0000021906004986 */ /* 0x000fe2000c10150c */
[----:B------:R-:W-:Y:S01]  /*2e50*/  LEA R8, P4, R17, R6, 0x1 ;  /* 0x0000000611087211 */ /* 0x000fe200078808ff */
[-C--:B------:R-:W-:Y:S01]  /*2e60*/  FMUL R32, R32, R0.reuse ;  /* 0x0000000020207220 */ /* 0x080fe20000400000 */
[C---:B------:R-:W-:Y:S01]  /*2e70*/  ISETP.GT.AND P3, PT, R4.reuse, 0x8, P3 ;  /* 0x000000080400780c */ /* 0x040fe20001f64270 */
[-C--:B------:R-:W-:Y:S01]  /*2e80*/  FMUL R33, R33, R0.reuse ;  /* 0x0000000021217220 */ /* 0x080fe20000400000 */
[----:B------:R-:W-:Y:S01]  /*2e90*/  ISETP.GT.AND P0, PT, R3, 0x9, PT ;  /* 0x000000090300780c */ /* 0x000fe20003f04270 */
[----:B------:R-:W-:Y:S01]  /*2ea0*/  IMAD.X R9, R5, 0x1, R7, P4 ;  /* 0x0000000105097824 */ /* 0x000fe200020e0607 */
[----:B------:R-:W-:Y:S01]  /*2eb0*/  ISETP.GT.AND P5, PT, R4, RZ, P1 ;  /* 0x000000ff0400720c */ /* 0x000fe20000fa4270 */
[-C--:B------:R-:W-:Y:S01]  /*2ec0*/  FMUL R34, R34, R0.reuse ;  /* 0x0000000022227220 */ /* 0x080fe20000400000 */
[----:B------:R-:W-:Y:S01]  /*2ed0*/  ISETP.GT.AND P4, PT, R4, RZ, P0 ;  /* 0x000000ff0400720c */ /* 0x000fe20000784270 */
[----:B------:R-:W-:Y:S01]  /*2ee0*/  FMUL R35, R35, R0 ;  /* 0x0000000023237220 */ /* 0x000fe20000400000 */
[----:B------:R-:W-:Y:S01]  /*2ef0*/  F2FP.F16.F32.PACK_AB R26, RZ, R26 ;  /* 0x0000001aff1a723e */ /* 0x000fe200000000ff */
[-C--:B------:R-:W-:Y:S01]  /*2f00*/  FMUL R36, R36, R0.reuse ;  /* 0x0000000024247220 */ /* 0x080fe20000400000 */
[----:B------:R-:W-:Y:S01]  /*2f10*/  F2FP.F16.F32.PACK_AB R27, RZ, R27 ;  /* 0x0000001bff1b723e */ /* 0x000fe200000000ff */
[----:B------:R-:W-:Y:S01]  /*2f20*/  FMUL R37, R37, R0 ;  /* 0x0000000025257220 */ /* 0x000fe20000400000 */
[----:B------:R-:W-:Y:S01]  /*2f30*/  F2FP.F16.F32.PACK_AB R28, RZ, R28 ;  /* 0x0000001cff1c723e */ /* 0x000fe200000000ff */
[----:B------:R-:W-:Y:S01]  /*2f40*/  @P2 STG.E.U16 desc[UR12][R8.64], R26 ;  /* 0x0000001a08002986 */ /* 0x000fe2000c10150c */
[----:B------:R-:W-:Y:S01]  /*2f50*/  F2FP.F16.F32.PACK_AB R29, RZ, R29 ;  /* 0x0000001dff1d723e */ /* 0x000fe200000000ff */
[-C--:B------:R-:W-:Y:S01]  /*2f60*/  FMUL R38, R38, R0.reuse ;  /* 0x0000000026267220 */ /* 0x080fe20000400000 */
[C---:B------:R-:W-:Y:S01]  /*2f70*/  ISETP.GT.AND P1, PT, R4.reuse, 0x8, P1 ;  /* 0x000000080400780c */ /* 0x040fe20000f24270 */
[----:B------:R-:W-:Y:S01]  /*2f80*/  @P3 STG.E.U16 desc[UR12][R8.64+0x2], R27 ;  /* 0x0000021b08003986 */ /* 0x000fe2000c10150c */
[----:B------:R-:W-:Y:S01]  /*2f90*/  ISETP.GT.AND P3, PT, R3, 0x10, PT ;  /* 0x000000100300780c */ /* 0x000fe20003f64270 */
[-C--:B------:R-:W-:Y:S01]  /*2fa0*/  FMUL R39, R39, R0.reuse ;  /* 0x0000000027277220 */ /* 0x080fe20000400000 */
[----:B------:R-:W-:Y:S01]  /*2fb0*/  ISETP.GT.AND P2, PT, R4, 0x8, P0 ;  /* 0x000000080400780c */ /* 0x000fe20000744270 */
[----:B------:R-:W-:Y:S01]  /*2fc0*/  @P5 STG.E.U16 desc[UR12][R6.64+0x10], R28 ;  /* 0x0000101c06005986 */ /* 0x000fe2000c10150c */
[----:B------:R-:W-:Y:S01]  /*2fd0*/  ISETP.GT.AND P0, PT, R3, 0x11, PT ;  /* 0x000000110300780c */ /* 0x000fe20003f04270 */
[----:B------:R-:W-:Y:S01]  /*2fe0*/  FMUL R40, R40, R0 ;  /* 0x0000000028287220 */ /* 0x000fe20000400000 */
[----:B------:R-:W-:Y:S01]  /*2ff0*/  F2FP.F16.F32.PACK_AB R30, RZ, R30 ;  /* 0x0000001eff1e723e */ /* 0x000fe200000000ff */
[----:B------:R-:W-:Y:S01]  /*3000*/  @P4 STG.E.U16 desc[UR12][R6.64+0x12], R29 ;  /* 0x0000121d06004986 */ /* 0x000fe2000c10150c */
[C---:B------:R-:W-:Y:S01]  /*3010*/  ISETP.GT.AND P4, PT, R4.reuse, RZ, P3 ;  /* 0x000000ff0400720c */ /* 0x040fe20001f84270 */
[-C--:B------:R-:W-:Y:S01]  /*3020*/  FMUL R41, R41, R0.reuse ;  /* 0x0000000029297220 */ /* 0x080fe20000400000 */
[----:B------:R-:W-:Y:S01]  /*3030*/  ISETP.GT.AND P5, PT, R4, RZ, P0 ;  /* 0x000000ff0400720c */ /* 0x000fe200007a4270 */
[----:B------:R-:W-:Y:S01]  /*3040*/  @P1 STG.E.U16 desc[UR12][R8.64+0x10], R30 ;  /* 0x0000101e08001986 */ /* 0x000fe2000c10150c */
[----:B------:R-:W-:Y:S01]  /*3050*/  F2FP.F16.F32.PACK_AB R31, RZ, R31 ;  /* 0x0000001fff1f723e */ /* 0x000fe200000000ff */
[----:B------:R-:W-:Y:S01]  /*3060*/  FMUL R42, R42, R0 ;  /* 0x000000002a2a7220 */ /* 0x000fe20000400000 */
[----:B------:R-:W-:Y:S01]  /*3070*/  F2FP.F16.F32.PACK_AB R32, RZ, R32 ;  /* 0x00000020ff20723e */ /* 0x000fe200000000ff */
[-C--:B------:R-:W-:Y:S01]  /*3080*/  FMUL R43, R43, R0.reuse ;  /* 0x000000002b2b7220 */ /* 0x080fe20000400000 */
[----:B------:R-:W-:Y:S01]  /*3090*/  F2FP.F16.F32.PACK_AB R33, RZ, R33 ;  /* 0x00000021ff21723e */ /* 0x000fe200000000ff */
[----:B------:R-:W-:Y:S01]  /*30a0*/  @P2 STG.E.U16 desc[UR12][R8.64+0x12], R31 ;  /* 0x0000121f08002986 */ /* 0x000fe2000c10150c */
[----:B------:R-:W-:Y:S01]  /*30b0*/  ISETP.GT.AND P3, PT, R4, 0x8, P3 ;  /* 0x000000080400780c */ /* 0x000fe20001f64270 */
[-C--:B------:R-:W-:Y:S01]  /*30c0*/  FMUL R44, R44, R0.reuse ;  /* 0x000000002c2c7220 */ /* 0x080fe20000400000 */
[----:B------:R-:W-:Y:S01]  /*30d0*/  ISETP.GT.AND P1, PT, R3, 0x18, PT ;  /* 0x000000180300780c */ /* 0x000fe20003f24270 */
[----:B------:R-:W-:Y:S01]  /*30e0*/  @P4 STG.E.U16 desc[UR12][R6.64+0x20], R32 ;  /* 0x0000202006004986 */ /* 0x000fe2000c10150c */
[C---:B------:R-:W-:Y:S01]  /*30f0*/  ISETP.GT.AND P0, PT, R4.reuse, 0x8, P0 ;  /* 0x000000080400780c */ /* 0x040fe20000704270 */
[-C--:B------:R-:W-:Y:S01]  /*3100*/  FMUL R45, R45, R0.reuse ;  /* 0x000000002d2d7220 */ /* 0x080fe20000400000 */
[----:B------:R-:W-:Y:S01]  /*3110*/  ISETP.GT.AND P2, PT, R3, 0x19, PT ;  /* 0x000000190300780c */ /* 0x000fe20003f44270 */
[----:B------:R-:W-:Y:S01]  /*3120*/  @P5 STG.E.U16 desc[UR12][R6.64+0x22], R33 ;  /* 0x0000222106005986 */ /* 0x000fe2000c10150c */
        /* <DEDUP_REMOVED lines=12> */
[----:B------:R-:W-:Y:S01]  /*31f0*/  ISETP.GT.AND P3, PT, R3, 0x20, PT ;  /* 0x000000200300780c */ /* 0x000fe20003f64270 */
[----:B------:R-:W-:Y:S01]  /*3200*/  @P0 STG.E.U16 desc[UR12][R8.64+0x22], R35 ;  /* 0x0000222308000986 */ /* 0x000fe2000c10150c */
[C---:B------:R-:W-:Y:S01]  /*3210*/  ISETP.GT.AND P1, PT, R4.reuse, 0x8, P1 ;  /* 0x000000080400780c */ /* 0x040fe20000f24270 */
[-C--:B------:R-:W-:Y:S01]  /*3220*/  FMUL R51, R51, R0.reuse ;  /* 0x0000000033337220 */ /* 0x080fe20000400000 */
[----:B------:R-:W-:Y:S01]  /*3230*/  ISETP.GT.AND P0, PT, R3, 0x21, PT ;  /* 0x000000210300780c */ /* 0x000fe20003f04270 */
[----:B------:R-:W-:Y:S01]  /*3240*/  @P4 STG.E.U16 desc[UR12][R6.64+0x30], R36 ;  /* 0x0000302406004986 */ /* 0x000fe2000c10150c */
[----:B------:R-:W-:Y:S01]  /*3250*/  ISETP.GT.AND P2, PT, R4, 0x8, P2 ;  /* 0x000000080400780c */ /* 0x000fe20001744270 */
[-C--:B------:R-:W-:Y:S01]  /*3260*/  FMUL R52, R52, R0.reuse ;  /* 0x0000000034347220 */ /* 0x080fe20000400000 */
[C---:B------:R-:W-:Y:S01]  /*3270*/  ISETP.GT.AND P4, PT, R4.reuse, RZ, P3 ;  /* 0x000000ff0400720c */ /* 0x040fe20001f84270 */
[----:B------:R-:W-:Y:S01]  /*3280*/  @P5 STG.E.U16 desc[UR12][R6.64+0x32], R37 ;  /* 0x0000322506005986 */ /* 0x000fe2000c10150c */
        /* <DEDUP_REMOVED lines=8> */
[----:B------:R-:W-:-:S02]  /*3310*/  F2FP.F16.F32.PACK_AB R41, RZ, R41 ;  /* 0x00000029ff29723e */ /* 0x000fc400000000ff */
[C---:B------:R-:W-:Y:S01]  /*3320*/  ISETP.GT.AND P3, PT, R4.reuse, 0x8, P3 ;  /* 0x000000080400780c */ /* 0x040fe20001f64270 */
[----:B------:R-:W-:Y:S01]  /*3330*/  @P2 STG.E.U16 desc[UR12][R8.64+0x32], R39 ;  /* 0x0000322708002986 */ /* 0x000fe2000c10150c */
[----:B------:R-:W-:Y:S02]  /*3340*/  ISETP.GT.AND P0, PT, R4, 0x8, P0 ;  /* 0x000000080400780c */ /* 0x000fe40000704270 */
[----:B------:R-:W-:Y:S01]  /*3350*/  F2FP.F16.F32.PACK_AB R42, RZ, R42 ;  /* 0x0000002aff2a723e */ /* 0x000fe200000000ff */
[----:B------:R-:W-:Y:S01]  /*3360*/  @P4 STG.E.U16 desc[UR12][R6.64+0x40], R40 ;  /* 0x0000402806004986 */ /* 0x000fe2000c10150c */
[C---:B------:R-:W-:Y:S02]  /*3370*/  ISETP.GT.AND P4, PT, R3.reuse, 0x28, PT ;  /* 0x000000280300780c */ /* 0x040fe40003f84270 */
[----:B------:R-:W-:Y:S01]  /*3380*/  F2FP.F16.F32.PACK_AB R43, RZ, R43 ;  /* 0x0000002bff2b723e */ /* 0x000fe200000000ff */
[----:B------:R-:W-:Y:S01]  /*3390*/  @P5 STG.E.U16 desc[UR12][R6.64+0x42], R41 ;  /* 0x0000422906005986 */ /* 0x000fe2000c10150c */
[----:B------:R-:W-:-:S02]  /*33a0*/  ISETP.GT.AND P5, PT, R3, 0x29, PT ;  /* 0x000000290300780c */ /* 0x000fc40003fa4270 */
[C---:B------:R-:W-:Y:S01]  /*33b0*/  ISETP.GT.AND P1, PT, R4.reuse, RZ, P4 ;  /* 0x000000ff0400720c */ /* 0x040fe20002724270 */
[----:B------:R-:W-:Y:S01]  /*33c0*/  @P3 STG.E.U16 desc[UR12][R8.64+0x40], R42 ;  /* 0x0000402a08003986 */ /* 0x000fe2000c10150c */
[----:B------:R-:W-:Y:S02]  /*33d0*/  ISETP.GT.AND P6, PT, R4, RZ, P5 ;  /* 0x000000ff0400720c */ /* 0x000fe40002fc4270 */
[----:B------:R-:W-:Y:S01]  /*33e0*/  F2FP.F16.F32.PACK_AB R44, RZ, R44 ;  /* 0x0000002cff2c723e */ /* 0x000fe200000000ff */
[----:B------:R-:W-:Y:S01]  /*33f0*/  @P0 STG.E.U16 desc[UR12][R8.64+0x42], R43 ;  /* 0x0000422b08000986 */ /* 0x000fe2000c10150c */
[C---:B------:R-:W-:Y:S02]  /*3400*/  ISETP.GT.AND P3, PT, R3.reuse, 0x30, PT ;  /* 0x000000300300780c */ /* 0x040fe40003f64270 */
[C---:B------:R-:W-:Y:S02]  /*3410*/  ISETP.GT.AND P2, PT, R3.reuse, 0x31, PT ;  /* 0x000000310300780c */ /* 0x040fe40003f44270 */
[----:B------:R-:W-:-:S02]  /*3420*/  ISETP.GT.AND P0, PT, R3, 0x39, PT ;  /* 0x000000390300780c */ /* 0x000fc40003f04270 */
[C---:B------:R-:W-:Y:S01]  /*3430*/  ISETP.GT.AND P4, PT, R4.reuse, 0x8, P4 ;  /* 0x000000080400780c */ /* 0x040fe20002784270 */
[----:B------:R-:W-:Y:S01]  /*3440*/  @P1 STG.E.U16 desc[UR12][R6.64+0x50], R44 ;  /* 0x0000502c06001986 */ /* 0x000fe2000c10150c */
[----:B------:R-:W-:Y:S01]  /*3450*/  ISETP.GT.AND P1, PT, R3, 0x38, PT ;  /* 0x000000380300780c */ /* 0x000fe20003f24270 */
[----:B------:R-:W-:Y:S01]  /*3460*/  @P6 IMAD.MOV.U32 R2, RZ, RZ, R6 ;  /* 0x000000ffff026224 */ /* 0x000fe200078e0006 */
[----:B------:R-:W-:Y:S01]  /*3470*/  F2FP.F16.F32.PACK_AB R45, RZ, R45 ;  /* 0x0000002dff2d723e */ /* 0x000fe200000000ff */
[----:B------:R-:W-:Y:S01]  /*3480*/  @P6 IMAD.MOV.U32 R3, RZ, RZ, R7 ;  /* 0x000000ffff036224 */ /* 0x000fe200078e0007 */
[----:B------:R-:W-:Y:S02]  /*3490*/  F2FP.F16.F32.PACK_AB R46, RZ, R46 ;  /* 0x0000002eff2e723e */ /* 0x000fe400000000ff */
[----:B------:R-:W-:Y:S02]  /*34a0*/  F2FP.F16.F32.PACK_AB R47, RZ, R47 ;  /* 0x0000002fff2f723e */ /* 0x000fe400000000ff */
[----:B------:R0:W-:Y:S01]  /*34b0*/  @P6 STG.E.U16 desc[UR12][R2.64+0x52], R45 ;  /* 0x0000522d02006986 */ /* 0x0001e2000c10150c */
[----:B------:R-:W-:-:S02]  /*34c0*/  ISETP.GT.AND P6, PT, R4, 0x8, P5 ;  /* 0x000000080400780c */ /* 0x000fc40002fc4270 */
[C---:B------:R-:W-:Y:S02]  /*34d0*/  ISETP.GT.AND P5, PT, R4.reuse, RZ, P3 ;  /* 0x000000ff0400720c */ /* 0x040fe40001fa4270 */
[----:B------:R-:W-:Y:S02]  /*34e0*/  ISETP.GT.AND P3, PT, R4, 0x8, P3 ;  /* 0x000000080400780c */ /* 0x000fe40001f64270 */
[----:B------:R-:W-:Y:S02]  /*34f0*/  F2FP.F16.F32.PACK_AB R48, RZ, R48 ;  /* 0x00000030ff30723e */ /* 0x000fe400000000ff */
[----:B------:R-:W-:Y:S02]  /*3500*/  F2FP.F16.F32.PACK_AB R49, RZ, R49 ;  /* 0x00000031ff31723e */ /* 0x000fe400000000ff */
[----:B------:R-:W-:Y:S01]  /*3510*/  F2FP.F16.F32.PACK_AB R50, RZ, R50 ;  /* 0x00000032ff32723e */ /* 0x000fe200000000ff */
[----:B0-----:R-:W-:Y:S01]  /*3520*/  @P4 IMAD.MOV.U32 R2, RZ, RZ, R8 ;  /* 0x000000ffff024224 */ /* 0x001fe200078e0008 */
[----:B------:R-:W-:Y:S01]  /*3530*/  F2FP.F16.F32.PACK_AB R51, RZ, R51 ;  /* 0x00000033ff33723e */ /* 0x000fe200000000ff */
[----:B------:R-:W-:Y:S01]  /*3540*/  @P4 IMAD.MOV.U32 R3, RZ, RZ, R9 ;  /* 0x000000ffff034224 */ /* 0x000fe200078e0009 */
[----:B------:R-:W-:-:S02]  /*3550*/  F2FP.F16.F32.PACK_AB R52, RZ, R52 ;  /* 0x00000034ff34723e */ /* 0x000fc400000000ff */
[----:B------:R-:W-:Y:S02]  /*3560*/  F2FP.F16.F32.PACK_AB R53, RZ, R53 ;  /* 0x00000035ff35723e */ /* 0x000fe400000000ff */
[----:B------:R0:W-:Y:S01]  /*3570*/  @P4 STG.E.U16 desc[UR12][R2.64+0x50], R46 ;  /* 0x0000502e02004986 */ /* 0x0001e2000c10150c */
[C---:B------:R-:W-:Y:S02]  /*3580*/  ISETP.GT.AND P4, PT, R4.reuse, RZ, P2 ;  /* 0x000000ff0400720c */ /* 0x040fe40001784270 */
[----:B------:R-:W-:Y:S02]  /*3590*/  ISETP.GT.AND P2, PT, R4, 0x8, P2 ;  /* 0x000000080400780c */ /* 0x000fe40001744270 */
[----:B------:R-:W-:Y:S01]  /*35a0*/  F2FP.F16.F32.PACK_AB R54, RZ, R54 ;  /* 0x00000036ff36723e */ /* 0x000fe200000000ff */
[----:B0-----:R-:W-:Y:S02]  /*35b0*/  @P6 IMAD.MOV.U32 R2, RZ, RZ, R8 ;  /* 0x000000ffff026224 */ /* 0x001fe400078e0008 */
[----:B------:R-:W-:-:S05]  /*35c0*/  @P6 IMAD.MOV.U32 R3, RZ, RZ, R9 ;  /* 0x000000ffff036224 */ /* 0x000fca00078e0009 */
[----:B------:R0:W-:Y:S01]  /*35d0*/  @P6 STG.E.U16 desc[UR12][R2.64+0x52], R47 ;  /* 0x0000522f02006986 */ /* 0x0001e2000c10150c */
[C---:B------:R-:W-:Y:S02]  /*35e0*/  ISETP.GT.AND P6, PT, R4.reuse, RZ, P0 ;  /* 0x000000ff0400720c */ /* 0x040fe400007c4270 */
[----:B------:R-:W-:Y:S01]  /*35f0*/  ISETP.GT.AND P0, PT, R4, 0x8, P0 ;  /* 0x000000080400780c */ /* 0x000fe20000704270 */
[----:B0-----:R-:W-:Y:S02]  /*3600*/  @P5 IMAD.MOV.U32 R2, RZ, RZ, R6 ;  /* 0x000000ffff025224 */ /* 0x001fe400078e0006 */
[----:B------:R-:W-:-:S05]  /*3610*/  @P5 IMAD.MOV.U32 R3, RZ, RZ, R7 ;  /* 0x000000ffff035224 */ /* 0x000fca00078e0007 */
[----:B------:R0:W-:Y:S01]  /*3620*/  @P5 STG.E.U16 desc[UR12][R2.64+0x60], R48 ;  /* 0x0000603002005986 */ /* 0x0001e2000c10150c */
[C---:B------:R-:W-:Y:S02]  /*3630*/  ISETP.GT.AND P5, PT, R4.reuse, RZ, P1 ;  /* 0x000000ff0400720c */ /* 0x040fe40000fa4270 */
[----:B------:R-:W-:Y:S01]  /*3640*/  ISETP.GT.AND P1, PT, R4, 0x8, P1 ;  /* 0x000000080400780c */ /* 0x000fe20000f24270 */
[----:B0-----:R-:W-:Y:S02]  /*3650*/  @P4 IMAD.MOV.U32 R2, RZ, RZ, R6 ;  /* 0x000000ffff024224 */ /* 0x001fe400078e0006 */
[----:B------:R-:W-:-:S05]  /*3660*/  @P4 IMAD.MOV.U32 R3, RZ, RZ, R7 ;  /* 0x000000ffff034224 */ /* 0x000fca00078e0007 */
[----:B------:R0:W-:Y:S02]  /*3670*/  @P4 STG.E.U16 desc[UR12][R2.64+0x62], R49 ;  /* 0x0000623102004986 */ /* 0x0001e4000c10150c */
        /* <DEDUP_REMOVED lines=8> */
[----:B------:R0:W-:Y:S04]  /*3700*/  @P5 STG.E.U16 desc[UR12][R2.64+0x70], R52 ;  /* 0x0000703402005986 */ /* 0x0001e8000c10150c */
[----:B------:R1:W-:Y:S01]  /*3710*/  @P6 STG.E.U16 desc[UR12][R6.64+0x72], R53 ;  /* 0x0000723506006986 */ /* 0x0003e2000c10150c */
[----:B0-----:R-:W-:Y:S02]  /*3720*/  @P1 IMAD.MOV.U32 R2, RZ, RZ, R8 ;  /* 0x000000ffff021224 */ /* 0x001fe400078e0008 */
[----:B------:R-:W-:-:S05]  /*3730*/  @P1 IMAD.MOV.U32 R3, RZ, RZ, R9 ;  /* 0x000000ffff031224 */ /* 0x000fca00078e0009 */
[----:B------:R1:W-:Y:S01]  /*3740*/  @P1 STG.E.U16 desc[UR12][R2.64+0x70], R54 ;  /* 0x0000703602001986 */ /* 0x0003e2000c10150c */
[----:B------:R-:W-:Y:S05]  /*3750*/  @!P0 EXIT ;  /* 0x000000000000894d */ /* 0x000fea0003800000 */
[----:B------:R-:W-:-:S05]  /*3760*/  F2FP.F16.F32.PACK_AB R0, RZ, R0 ;  /* 0x00000000ff00723e */ /* 0x000fca00000000ff */
[----:B------:R-:W-:Y:S01]  /*3770*/  STG.E.U16 desc[UR12][R8.64+0x72], R0 ;  /* 0x0000720008007986 */ /* 0x000fe2000c10150c */
[----:B------:R-:W-:Y:S05]  /*3780*/  EXIT ;  /* 0x000000000000794d */ /* 0x000fea0003800000 */
.L_x_10:
[----:B------:R-:W-:-:S13]  /*3790*/  ISETP.NE.AND P0, PT, R6, RZ, PT ;  /* 0x000000ff0600720c */ /* 0x000fda0003f05270 */
[----:B------:R-:W-:Y:S05]  /*37a0*/  @P0 EXIT ;  /* 0x000000000000094d */ /* 0x000fea0003800000 */
[----:B------:R-:W-:Y:S01]  /*37b0*/  ELECT P0, URZ, PT ;  /* 0x00000000003f782f */ /* 0x000fe20003800000 */
[----:B------:R-:W-:-:S12]  /*37c0*/  BSSY B0, `(.L_x_83) ;  /* 0x0000083000007945 */ /* 0x000fd80003800000 */
[----:B------:R-:W-:Y:S05]  /*37d0*/  @!P0 BRA `(.L_x_84) ;  /* 0x0000000800048947 */ /* 0x000fea0003800000 */
[----:B------:R-:W-:Y:S02]  /*37e0*/  ISETP.GE.AND P0, PT, R4, 0x1, PT ;  /* 0x000000010400780c */ /* 0x000fe40003f06270 */
[----:B------:R-:W-:-:S04]  /*37f0*/  SHF.R.S32.HI R5, RZ, 0x1f, R8 ;  /* 0x0000001fff057819 */ /* 0x000fc80000011408 */
[----:B------:R-:W-:-:S07]  /*3800*/  LEA.HI R5, R5, R8, RZ, 0x7 ;  /* 0x0000000805057211 */ /* 0x000fce00078f38ff */
[----:B------:R-:W-:Y:S05]  /*3810*/  @!P0 BRA `(.L_x_84) ;  /* 0x0000000400f48947 */ /* 0x000fea0003800000 */
[----:B-1---5:R-:W0:Y:S01]  /*3820*/  S2R R0, SR_CTAID.X ;  /* 0x0000000000007919 */ /* 0x022e220000002500 */
[----:B------:R-:W-:Y:S01]  /*3830*/  LOP3.LUT R5, R5, 0xffffff80, RZ, 0xc0, !PT ;  /* 0xffffff8005057812 */ /* 0x000fe200078ec0ff */
[----:B------:R-:W-:Y:S01]  /*3840*/  ULDC UR4, c[0x0][0x384] ;  /* 0x0000e10000047ab9 */ /* 0x000fe20000000800 */
[C---:B------:R-:W-:Y:S01]  /*3850*/  LOP3.LUT P0, RZ, R8.reuse, 0x1f, RZ, 0xc0, !PT ;  /* 0x0000001f08ff7812 */ /* 0x040fe2000780c0ff */
[----:B------:R-:W1:Y:S01]  /*3860*/  S2R R10, SR_CTAID.Y ;  /* 0x00000000000a7919 */ /* 0x000e620000002600 */
[----:B------:R-:W-:Y:S01]  /*3870*/  ULDC UR5, c[0x0][0x388] ;  /* 0x0000e20000057ab9 */ /* 0x000fe20000000800 */
[----:B------:R-:W-:Y:S01]  /*3880*/  IMAD.IADD R5, R8, 0x1, -R5 ;  /* 0x0000000108057824 */ /* 0x000fe200078e0a05 */
[----:B------:R-:W-:Y:S01]  /*3890*/  LOP3.LUT R18, R3, 0x2, RZ, 0xfc, !PT ;  /* 0x0000000203127812 */ /* 0x000fe200078efcff */
[----:B------:R-:W-:Y:S01]  /*38a0*/  VIADD R22, R4, 0x1 ;  /* 0x0000000104167836 */ /* 0x000fe20000000000 */
[----:B------:R-:W-:Y:S01]  /*38b0*/  CS2R R6, SRZ ;  /* 0x0000000000067805 */ /* 0x000fe2000001ff00 */
[----:B---3--:R-:W-:Y:S01]  /*38c0*/  IMAD.MOV.U32 R2, RZ, RZ, RZ ;  /* 0x000000ffff027224 */ /* 0x008fe200078e00ff */
[----:B------:R-:W-:-:S02]  /*38d0*/  ISETP.NE.AND P1, PT, R5, RZ, PT ;  /* 0x000000ff0500720c */ /* 0x000fc40003f25270 */
[----:B------:R-:W-:Y:S02]  /*38e0*/  CS2R R8, SRZ ;  /* 0x0000000000087805 */ /* 0x000fe4000001ff00 */
[----:B------:R-:W-:Y:S01]  /*38f0*/  ISETP.NE.OR P0, PT, R5, RZ, !P0 ;  /* 0x000000ff0500720c */ /* 0x000fe20004705670 */
[----:B------:R-:W-:Y:S02]  /*3900*/  IMAD.MOV.U32 R5, RZ, RZ, 0x1 ;  /* 0x00000001ff057424 */ /* 0x000fe400078e00ff */
[----:B0-----:R-:W-:-:S04]  /*3910*/  IMAD.SHL.U32 R19, R0, 0x40, RZ ;  /* 0x0000004000137824 */ /* 0x001fc800078e00ff */
[----:B------:R-:W-:-:S04]  /*3920*/  IMAD.HI.U32 R0, R19, UR4, RZ ;  /* 0x0000000413007c27 */ /* 0x000fc8000f8e00ff */
[----:B-1----:R-:W-:Y:S01]  /*3930*/  IMAD.SHL.U32 R16, R10, 0x40, RZ ;  /* 0x000000400a107824 */ /* 0x002fe200078e00ff */
[----:B------:R-:W-:-:S07]  /*3940*/  SHF.R.U32.HI R0, RZ, UR5, R0 ;  /* 0x00000005ff007c19 */ /* 0x000fce0008011600 */
.L_x_88:
[----:B------:R-:W0:Y:S01]  /*3950*/  S2R R11, SR_CgaCtaId ;  /* 0x00000000000b7919 */ /* 0x000e220000008800 */
[----:B------:R-:W-:-:S04]  /*3960*/  MOV R10, 0x400 ;  /* 0x00000400000a7802 */ /* 0x000fc80000000f00 */
[----:B0-----:R-:W-:Y:S02]  /*3970*/  LEA R21, R11, R10, 0x18 ;  /* 0x0000000a0b157211 */ /* 0x001fe400078ec0ff */
[----:B------:R-:W-:-:S03]  /*3980*/  SHF.L.U32 R10, R5, 0x1f, RZ ;  /* 0x0000001f050a7819 */ /* 0x000fc600000006ff */
[----:B------:R-:W-:-:S07]  /*3990*/  IMAD R17, R2, 0x8, R21 ;  /* 0x0000000802117824 */ /* 0x000fce00078e0215 */
.L_x_85:
[----:B0-----:R0:W1:Y:S02]  /*39a0*/  SYNCS.PHASECHK.TRANS64.TRYWAIT P2, [R17+URZ+0x38070], R10 ;  /* 0x0380700a110075a7 */ /* 0x001064000804017f */
[----:B-1----:R-:W-:Y:S05]  /*39b0*/  @!P2 NANOSLEEP.SYNCS 0x989680 ;  /* 0x009896800000a95d */ /* 0x002fea0003900000 */
[----:B------:R-:W1:Y:S02]  /*39c0*/  @!P2 SYNCS.PHASECHK.TRANS64 P2, [R17+URZ+0x38070], R10 ;  /* 0x0380700a1100a5a7 */ /* 0x000e64000804007f */
[----:B-1----:R-:W-:Y:S05]  /*39d0*/  @!P2 BRA `(.L_x_85) ;  /* 0xfffffffc00f0a947 */ /* 0x002fea000383ffff */
[----:B0-----:R-:W0:Y:S02]  /*39e0*/  @!P1 LDC R10, c[0x0][0x580] ;  /* 0x00016000ff0a9b82 */ /* 0x001e240000000800 */
[----:B0-----:R0:W-:Y:S02]  /*39f0*/  @!P1 SYNCS.ARRIVE.TRANS64 RZ, [R17+URZ+0x38000], R10 ;  /* 0x0380000a11ff99a7 */ /* 0x0011e4000800003f */
[----:B0-----:R-:W-:-:S04]  /*3a00*/  PRMT R10, R18, 0x9910, RZ ;  /* 0x00009910120a7816 */ /* 0x001fc800000000ff */
[----:B------:R-:W-:-:S13]  /*3a10*/  ISETP.NE.AND P2, PT, R10, 0x2, PT ;  /* 0x000000020a00780c */ /* 0x000fda0003f45270 */
[----:B------:R-:W-:Y:S05]  /*3a20*/  @P2 BRA `(.L_x_86) ;  /* 0x0000000000042947 */ /* 0x000fea0003800000 */
[----:B------:R-:W-:Y:S01]  /*3a30*/  BPT.TRAP 0x1 ;  /* 0x000000040000795c */ /* 0x000fe20000300000 */
.L_x_86:
[----:B------:R-:W-:Y:S05]  /*3a40*/  @P0 BRA `(.L_x_87) ;  /* 0x0000000000040947 */ /* 0x000fea0003800000 */
[----:B------:R-:W-:Y:S01]  /*3a50*/  BPT.TRAP 0x1 ;  /* 0x000000040000795c */ /* 0x000fe20000300000 */
.L_x_87:
[----:B------:R-:W0:Y:S01]  /*3a60*/  LDC R12, c[0x0][0x380] ;  /* 0x0000e000ff0c7b82 */ /* 0x000e220000000800 */
[----:B------:R-:W-:Y:S01]  /*3a70*/  R2UR UR4, R0 ;  /* 0x00000000000472ca */ /* 0x000fe200000e0000 */
[----:B------:R-:W-:Y:S01]  /*3a80*/  ULDC UR14, c[0x0][0x38c] ;  /* 0x0000e300000e7ab9 */ /* 0x000fe20000000800 */
[----:B------:R-:W-:Y:S01]  /*3a90*/  R2UR UR13, R19 ;  /* 0x00000000130d72ca */ /* 0x000fe200000e0000 */
[----:B------:R-:W-:Y:S01]  /*3aa0*/  UISETP.NE.AND UP0, UPT, UR14, 0x1, UPT ;  /* 0x000000010e00788c */ /* 0x000fe2000bf05270 */
[----:B------:R-:W-:Y:S01]  /*3ab0*/  R2UR UR10, R21 ;  /* 0x00000000150a72ca */ /* 0x000fe200000e0000 */
[----:B------:R-:W-:Y:S01]  /*3ac0*/  ULDC UR23, c[0x0][0x398] ;  /* 0x0000e60000177ab9 */ /* 0x000fe20000000800 */
[----:B------:R-:W-:Y:S01]  /*3ad0*/  R2UR UR16, R2 ;  /* 0x00000000021072ca */ /* 0x000fe200000e0000 */
[----:B------:R-:W1:Y:S01]  /*3ae0*/  LDC.64 R10, c[0x0][0x3f8] ;  /* 0x0000fe00ff0a7b82 */ /* 0x000e620000000a00 */
[----:B------:R-:W-:Y:S01]  /*3af0*/  R2UR UR18, R8 ;  /* 0x00000000081272ca */ /* 0x000fe200000e0000 */
[----:B------:R-:W-:Y:S01]  /*3b00*/  ULDC UR12, c[0x0][0x3ec] ;  /* 0x0000fb00000c7ab9 */ /* 0x000fe20000000800 */
[----:B------:R-:W-:Y:S01]  /*3b10*/  R2UR UR17, R17 ;  /* 0x00000000111172ca */ /* 0x000fe200000e0000 */
[----:B------:R-:W-:Y:S01]  /*3b20*/  VIADD R22, R22, 0xffffffff ;  /* 0xffffffff16167836 */ /* 0x000fe20000000000 */
[----:B------:R-:W-:Y:S01]  /*3b30*/  ULDC.64 UR26, c[0x0][0x198] ;  /* 0x00006600001a7ab9 */ /* 0x000fe20000000a00 */
[----:B------:R-:W-:Y:S01]  /*3b40*/  ULDC.64 UR20, c[0x0][0x3f0] ;  /* 0x0000fc0000147ab9 */ /* 0x000fe20000000a00 */
[----:B------:R-:W-:Y:S01]  /*3b50*/  @UP0 ULDC.64 UR8, c[0x0][0x390] ;  /* 0x0000e40000080ab9 */ /* 0x000fe20000000a00 */
[----:B------:R-:W1:Y:S01]  /*3b60*/  LDC.64 R14, c[0x0][0x3d0] ;  /* 0x0000f400ff0e7b82 */ /* 0x000e620000000a00 */
[----:B------:R-:W-:Y:S01]  /*3b70*/  ISETP.GT.AND P6, PT, R22, 0x1, PT ;  /* 0x000000011600780c */ /* 0x000fe20003fc4270 */
[----:B------:R-:W-:Y:S01]  /*3b80*/  VIADD R2, R2, 0x1 ;  /* 0x0000000102027836 */ /* 0x000fe20000000000 */
[----:B------:R-:W-:Y:S01]  /*3b90*/  UMOV UR24, 0x0 ;  /* 0x0000000000187882 */ /* 0x000fe20000000000 */
[----:B------:R-:W-:-:S02]  /*3ba0*/  ULEA UR16, UR16, UR10, 0xd ;  /* 0x0000000a10107291 */ /* 0x000fc4000f8e683f */
[----:B------:R-:W-:Y:S01]  /*3bb0*/  USHF.L.U32 UR18, UR18, 0x6, URZ ;  /* 0x0000000612127899 */ /* 0x000fe2000800063f */
[----:B------:R-:W-:Y:S01]  /*3bc0*/  ISETP.NE.AND P5, PT, R2, 0xe, PT ;  /* 0x0000000e0200780c */ /* 0x000fe20003fa5270 */
[----:B------:R-:W2:Y:S01]  /*3bd0*/  LDC.64 R20, c[0x0][0x3e0] ;  /* 0x0000f800ff147b82 */ /* 0x000ea20000000a00 */
[----:B0-----:R-:W-:Y:S01]  /*3be0*/  ISETP.NE.AND P2, PT, R12, 0x1, PT ;  /* 0x000000010c00780c */ /* 0x001fe20003f45270 */
[----:B------:R-:W-:Y:S01]  /*3bf0*/  UIADD3 UR17, UR17, 0x38000, URZ ;  /* 0x0003800011117890 */ /* 0x000fe2000fffe03f */
[----:B------:R-:W-:Y:S01]  /*3c00*/  SEL R2, R2, RZ, P5 ;  /* 0x000000ff02027207 */ /* 0x000fe20002800000 */
[----:B------:R-:W-:-:S10]  /*3c10*/  UMOV UR25, 0x10000000 ;  /* 0x1000000000197882 */ /* 0x000fd40000000000 */
[----:B------:R-:W-:Y:S01]  /*3c20*/  @P2 IMAD.U32 R13, RZ, RZ, UR4 ;  /* 0x00000004ff0d2e24 */ /* 0x000fe2000f8e00ff */
[----:B------:R-:W-:Y:S01]  /*3c30*/  ULDC.64 UR4, c[0x0][0x3c8] ;  /* 0x0000f20000047ab9 */ /* 0x000fe20000000a00 */
[----:B-1----:R-:W-:Y:S02]  /*3c40*/  IMAD R11, R7, R14, R11 ;  /* 0x0000000e070b7224 */ /* 0x002fe400078e020b */
[----:B------:R-:W-:Y:S01]  /*3c50*/  IMAD R10, R9, UR5, R10 ;  /* 0x00000005090a7c24 */ /* 0x000fe2000f8e020a */
[----:B------:R-:W-:Y:S02]  /*3c60*/  @P2 R2UR UR13, R13 ;  /* 0x000000000d0d22ca */ /* 0x000fe400000e0000 */
[----:B------:R-:W0:Y:S01]  /*3c70*/  LDC R13, c[0x0][0x400] ;  /* 0x00010000ff0d7b82 */ /* 0x000e220000000800 */
[----:B------:R-:W-:Y:S02]  /*3c80*/  IMAD.U32 R11, R11, 0x20, R10 ;  /* 0x000000200b0b7824 */ /* 0x000fe400078e000a */
[----:B------:R-:W-:-:S05]  /*3c90*/  VIADD R10, R8, 0x1 ;  /* 0x00000001080a7836 */ /* 0x000fca0000000000 */
[----:B------:R-:W-:-:S03]  /*3ca0*/  ISETP.NE.AND P2, PT, R10, UR15, PT ;  /* 0x0000000f0a007c0c */ /* 0x000fc6000bf45270 */
[----:B------:R-:W-:Y:S02]  /*3cb0*/  UIMAD.WIDE.U32 UR6, UR13, UR8, URZ ;  /* 0x000000080d0672a5 */ /* 0x000fe4000f8e003f */
[----:B------:R-:W-:Y:S01]  /*3cc0*/  UMOV UR5, UR13 ;  /* 0x0000000d00057c82 */ /* 0x000fe20008000000 */
[----:B------:R-:W-:Y:S02]  /*3cd0*/  UIADD3 UR6, UP1, UR26, 0xf0, URZ ;  /* 0x000000f01a067890 */ /* 0x000fe4000ff3e03f */
[----:B------:R-:W-:Y:S02]  /*3ce0*/  @UP0 USHF.R.U32.HI UR5, URZ, UR9, UR7 ;  /* 0x000000093f050299 */ /* 0x000fe40008011607 */
[----:B------:R-:W-:Y:S02]  /*3cf0*/  UIADD3 UR7, -UR13, URZ, URZ ;  /* 0x0000003f0d077290 */ /* 0x000fe4000fffe13f */
[----:B------:R-:W-:Y:S01]  /*3d00*/  UISETP.NE.AND UP0, UPT, UR23, 0x1, UPT ;  /* 0x000000011700788c */ /* 0x000fe2000bf05270 */
[----:B------:R-:W-:-:S02]  /*3d10*/  ULDC.64 UR8, c[0x0][0x3c0] ;  /* 0x0000f00000087ab9 */ /* 0x000fc40000000a00 */
[----:B------:R-:W-:Y:S01]  /*3d20*/  UMOV UR22, UR5 ;  /* 0x0000000500167c82 */ /* 0x000fe20008000000 */
[----:B0-----:R-:W-:Y:S01]  /*3d30*/  IMAD R8, R6, R15, R13 ;  /* 0x0000000f06087224 */ /* 0x001fe200078e020d */
[----:B------:R-:W-:Y:S01]  /*3d40*/  UIADD3 UR26, UP2, UR26, 0x270, URZ ;  /* 0x000002701a1a7890 */ /* 0x000fe2000ff5e03f */
[----:B------:R-:W-:Y:S02]  /*3d50*/  VIADD R13, R9, 0x1 ;  /* 0x00000001090d7836 */ /* 0x000fe40000000000 */
[----:B------:R-:W-:Y:S01]  /*3d60*/  IMAD R12, R12, UR7, R19 ;  /* 0x000000070c0c7c24 */ /* 0x000fe2000f8e0213 */
[----:B------:R-:W-:Y:S01]  /*3d70*/  UIADD3 UR7, -UR5, URZ, URZ ;  /* 0x0000003f05077290 */ /* 0x000fe2000fffe13f */
[----:B------:R-:W-:Y:S01]  /*3d80*/  @P2 IMAD.MOV R13, RZ, RZ, R9 ;  /* 0x000000ffff0d2224 */ /* 0x000fe200078e0209 */
[----:B------:R-:W-:Y:S01]  /*3d90*/  @UP0 ULDC UR10, c[0x0][0x39c] ;  /* 0x0000e700000a0ab9 */ /* 0x000fe20000000800 */
[----:B------:R-:W-:Y:S01]  /*3da0*/  IMAD.U32 R8, R8, 0x400, R11 ;  /* 0x0000040008087824 */ /* 0x000fe200078e000b */
[----:B------:R-:W-:Y:S01]  /*3db0*/  R2UR UR19, R12 ;  /* 0x000000000c1372ca */ /* 0x000fe200000e0000 */
[----:B------:R-:W-:Y:S01]  /*3dc0*/  UIMAD.WIDE.U32 UR10, UR5, UR10, URZ ;  /* 0x0000000a050a72a5 */ /* 0x000fe2000f8e003f */
[----:B--2---:R-:W-:Y:S01]  /*3dd0*/  ISETP.NE.AND P3, PT, R13, R20, PT ;  /* 0x000000140d00720c */ /* 0x004fe20003f65270 */
[----:B------:R-:W-:Y:S01]  /*3de0*/  @UP0 ULDC UR29, c[0x0][0x3a0] ;  /* 0x0000e800001d0ab9 */ /* 0x000fe20000000800 */
[----:B------:R-:W-:Y:S01]  /*3df0*/  R2UR UR28, R8 ;  /* 0x00000000081c72ca */ /* 0x000fe200000e0000 */
[----:B------:R-:W-:Y:S01]  /*3e00*/  @UP0 USHF.R.U32.HI UR22, URZ, UR29, UR11 ;  /* 0x0000001d3f160299 */ /* 0x000fe2000801160b */
[C---:B------:R-:W-:Y:S01]  /*3e10*/  VIADD R12, R7.reuse, 0x1 ;  /* 0x00000001070c7836 */ /* 0x040fe20000000000 */
[----:B------:R-:W-:Y:S01]  /*3e20*/  UIMAD UR7, UR14, UR7, UR13 ;  /* 0x000000070e0772a4 */ /* 0x000fe2000f8e020d */
[----:B------:R-:W-:Y:S01]  /*3e30*/  R2UR UR13, R7 ;  /* 0x00000000070d72ca */ /* 0x000fe200000e0000 */
[----:B------:R-:W-:Y:S01]  /*3e40*/  UMOV UR11, UR18 ;  /* 0x00000012000b7c82 */ /* 0x000fe20008000000 */
[----:B------:R-:W-:Y:S01]  /*3e50*/  R2UR UR10, R16 ;  /* 0x00000000100a72ca */ /* 0x000fe200000e0000 */
[----:B------:R-:W-:Y:S01]  /*3e60*/  UIMAD UR20, UR7, UR9, UR20 ;  /* 0x00000009071472a4 */ /* 0x000fe2000f8e0214 */
[C---:B------:R-:W-:Y:S01]  /*3e70*/  R2UR UR14, R6.reuse ;  /* 0x00000000060e72ca */ /* 0x040fe200000e0000 */
[----:B------:R-:W-:Y:S01]  /*3e80*/  UIMAD UR19, UR19, UR8, UR12 ;  /* 0x00000008131372a4 */ /* 0x000fe2000f8e020c */
[----:B------:R-:W-:Y:S01]  /*3e90*/  R2UR UR12, R9 ;  /* 0x00000000090c72ca */ /* 0x000fe200000e0000 */
[----:B------:R-:W-:Y:S01]  /*3ea0*/  UIADD3 UR8, -UR22, URZ, URZ ;  /* 0x0000003f16087290 */ /* 0x000fe2000fffe13f */
[----:B------:R-:W-:Y:S01]  /*3eb0*/  @P3 IMAD.MOV R12, RZ, RZ, R7 ;  /* 0x000000ffff0c3224 */ /* 0x000fe200078e0207 */
[----:B------:R-:W-:Y:S01]  /*3ec0*/  UIADD3.X UR7, URZ, UR27, URZ, UP1, !UPT ;  /* 0x0000001b3f077290 */ /* 0x000fe20008ffe43f */
[----:B------:R-:W-:Y:S01]  /*3ed0*/  SEL R8, RZ, 0x1, P5 ;  /* 0x00000001ff087807 */ /* 0x000fe20002800000 */
[----:B------:R-:W-:Y:S01]  /*3ee0*/  UIMAD UR5, UR23, UR8, UR5 ;  /* 0x00000008170572a4 */ /* 0x000fe2000f8e0205 */
[----:B------:R-:W-:Y:S01]  /*3ef0*/  VIADD R11, R6, 0x1 ;  /* 0x00000001060b7836 */ /* 0x000fe20000000000 */
[----:B------:R-:W-:Y:S01]  /*3f00*/  ISETP.NE.AND P4, PT, R12, R21, PT ;  /* 0x000000150c00720c */ /* 0x000fe20003f85270 */
[----:B------:R-:W-:Y:S01]  /*3f10*/  UIADD3 UR8, UR16, 0x1c000, URZ ;  /* 0x0001c00010087890 */ /* 0x000fe2000fffe03f */
[----:B------:R-:W-:Y:S01]  /*3f20*/  LOP3.LUT R5, R5, R8, RZ, 0x3c, !PT ;  /* 0x0000000805057212 */ /* 0x000fe200078e3cff */
[----:B------:R-:W-:Y:S01]  /*3f30*/  UIMAD UR21, UR5, UR4, UR21 ;  /* 0x00000004051572a4 */ /* 0x000fe2000f8e0215 */
[----:B------:R-:W-:Y:S01]  /*3f40*/  SEL R8, R10, RZ, P2 ;  /* 0x000000ff0a087207 */ /* 0x000fe20001000000 */
[----:B------:R-:W-:Y:S01]  /*3f50*/  UPRMT UR4, UR28, 0x5410, URZ ;  /* 0x000054101c047896 */ /* 0x000fe2000800003f */
[----:B------:R-:W-:Y:S01]  /*3f60*/  SEL R9, R13, RZ, P3 ;  /* 0x000000ff0d097207 */ /* 0x000fe20001800000 */
[----:B------:R-:W-:Y:S01]  /*3f70*/  UIADD3.X UR27, URZ, UR27, URZ, UP2, !UPT ;  /* 0x0000001b3f1b7290 */ /* 0x000fe200097fe43f */
[----:B------:R-:W-:Y:S01]  /*3f80*/  SEL R7, R12, RZ, P4 ;  /* 0x000000ff0c077207 */ /* 0x000fe20002000000 */
[----:B------:R-:W-:-:S04]  /*3f90*/  UMOV UR9, UR17 ;  /* 0x0000001100097c82 */ /* 0x000fc80008000000 */
[----:B------:R-:W-:Y:S01]  /*3fa0*/  @P4 IMAD.MOV R11, RZ, RZ, R6 ;  /* 0x000000ffff0b4224 */ /* 0x000fe200078e0206 */
[----:B------:R0:W-:Y:S03]  /*3fb0*/  UTMALDG.5D.IM2COL [UR16], [UR6], UR4 ;  /* 0x00000010060073b4 */ /* 0x0001e60008060004 */
[----:B------:R-:W-:Y:S01]  /*3fc0*/  IMAD.MOV.U32 R6, RZ, RZ, R11 ;  /* 0x000000ffff067224 */ /* 0x000fe200078e000b */
[----:B------:R0:W-:Y:S02]  /*3fd0*/  UTMALDG.5D [UR8], [UR26], desc[UR24] ;  /* 0x000018081a0075b4 */ /* 0x0001e40008021000 */
[----:B0-----:R-:W-:Y:S05]  /*3fe0*/  @P6 BRA `(.L_x_88) ;  /* 0xfffffff800586947 */ /* 0x001fea000383ffff */
.L_x_84:
[----:B------:R-:W-:Y:S05]  /*3ff0*/  BSYNC B0 ;  /* 0x0000000000007941 */ /* 0x000fea0003800000 */
.L_x_83:
[----:B------:R-:W-:Y:S01]  /*4000*/  ISETP.GE.U32.AND P0, PT, R4, 0xe, PT ;  /* 0x0000000e0400780c */ /* 0x000fe20003f06070 */
[----:B------:R-:W-:-:S12]  /*4010*/  IMAD.MOV.U32 R5, RZ, RZ, 0x1 ;  /* 0x00000001ff057424 */ /* 0x000fd800078e00ff */
[----:B------:R-:W-:Y:S05]  /*4020*/  @!P0 BRA `(.L_x_89) ;  /* 0x00000000001c8947 */ /* 0x000fea0003800000 */
[----:B------:R-:W-:-:S05]  /*4030*/  SHF.R.U32.HI R6, RZ, 0x1, R4 ;  /* 0x00000001ff067819 */ /* 0x000fca0000011604 */
[----:B------:R-:W-:-:S05]  /*4040*/  IMAD.WIDE.U32 R6, R6, -0x6db6db6d, RZ ;  /* 0x9249249306067825 */ /* 0x000fca00078e00ff */
[----:B-1---5:R-:W-:-:S04]  /*4050*/  SHF.R.U32.HI R0, RZ, 0x2, R7 ;  /* 0x00000002ff007819 */ /* 0x022fc80000011607 */
[----:B------:R-:W-:-:S04]  /*4060*/  LOP3.LUT R0, R0, 0x1, RZ, 0xc0, !PT ;  /* 0x0000000100007812 */ /* 0x000fc800078ec0ff */
[----:B------:R-:W-:-:S04]  /*4070*/  ISETP.NE.U32.AND P0, PT, R0, 0x1, PT ;  /* 0x000000010000780c */ /* 0x000fc80003f05070 */
[----:B------:R-:W-:-:S04]  /*4080*/  ISETP.NE.U32.AND.EX P0, PT, RZ, RZ, PT, P0 ;  /* 0x000000ffff00720c */ /* 0x000fc80003f05100 */
[----:B------:R-:W-:-:S09]  /*4090*/  SEL R5, RZ, 0x1, !P0 ;  /* 0x00000001ff057807 */ /* 0x000fd20004000000 */
.L_x_89:
[----:B------:R-:W-:Y:S05]  /*40a0*/  WARPSYNC.ALL ;  /* 0x0000000000007948 */ /* 0x000fea0003800000 */
[----:B------:R-:W-:-:S13]  /*40b0*/  ELECT P0, URZ, PT ;  /* 0x00000000003f782f */ /* 0x000fda0003800000 */
[----:B------:R-:W-:Y:S05]  /*40c0*/  @!P0 EXIT ;  /* 0x000000000000894d */ /* 0x000fea0003800000 */
[----:B------:R-:W-:-:S04]  /*40d0*/  LOP3.LUT R3, R3, 0x2, RZ, 0xfc, !PT ;  /* 0x0000000203037812 */ /* 0x000fc800078efcff */
[----:B------:R-:W-:-:S13]  /*40e0*/  ISETP.NE.AND P0, PT, R3, 0x3, PT ;  /* 0x000000030300780c */ /* 0x000fda0003f05270 */
[----:B------:R-:W-:Y:S05]  /*40f0*/  @!P0 BRA `(.L_x_90) ;  /* 0x0000000000048947 */ /* 0x000fea0003800000 */
[----:B------:R-:W-:Y:S01]  /*4100*/  BPT.TRAP 0x1 ;  /* 0x000000040000795c */ /* 0x000fe20000300000 */
.L_x_90:
[----:B------:R-:W0:Y:S01]  /*4110*/  S2R R7, SR_CgaCtaId ;  /* 0x0000000000077919 */ /* 0x000e220000008800 */
[----:B---3-5:R-:W-:Y:S02]  /*4120*/  SHF.R.U32.HI R2, RZ, 0x1, R4 ;  /* 0x00000001ff027819 */ /* 0x028fe40000011604 */
[----:B-1----:R-:W-:-:S03]  /*4130*/  MOV R0, 0x400 ;  /* 0x0000040000007802 */ /* 0x002fc60000000f00 */
[----:B------:R-:W-:-:S05]  /*4140*/  IMAD.WIDE.U32 R2, R2, -0x6db6db6d, RZ ;  /* 0x9249249302027825 */ /* 0x000fca00078e00ff */
[----:B------:R-:W-:-:S05]  /*4150*/  SHF.R.U32.HI R3, RZ, 0x2, R3 ;  /* 0x00000002ff037819 */ /* 0x000fca0000011603 */
[----:B------:R-:W-:Y:S01]  /*4160*/  IMAD R3, R3, -0xe, R4 ;  /* 0xfffffff203037824 */ /* 0x000fe200078e0204 */
[----:B0-----:R-:W-:Y:S02]  /*4170*/  LEA R0, R7, R0, 0x18 ;  /* 0x0000000007007211 */ /* 0x001fe400078ec0ff */
[----:B------:R-:W-:-:S03]  /*4180*/  SHF.L.U32 R7, R5, 0x1f, RZ ;  /* 0x0000001f05077819 */ /* 0x000fc600000006ff */
[----:B------:R-:W-:-:S04]  /*4190*/  VIADD R0, R0, 0x38070 ;  /* 0x0003807000007836 */ /* 0x000fc80000000000 */
[----:B------:R-:W-:-:S07]  /*41a0*/  IMAD R2, R3, 0x8, R0 ;  /* 0x0000000803027824 */ /* 0x000fce00078e0200 */
.L_x_91:
[----:B0-----:R0:W1:Y:S02]  /*41b0*/  SYNCS.PHASECHK.TRANS64.TRYWAIT P0, [R2+URZ], R7 ;  /* 0x00000007020075a7 */ /* 0x001064000800017f */
[----:B-1----:R-:W-:Y:S05]  /*41c0*/  @!P0 NANOSLEEP.SYNCS 0x989680 ;  /* 0x009896800000895d */ /* 0x002fea0003900000 */
[----:B------:R-:W1:Y:S02]  /*41d0*/  @!P0 SYNCS.PHASECHK.TRANS64 P0, [R2+URZ], R7 ;  /* 0x00000007020085a7 */ /* 0x000e64000800007f */
[----:B-1----:R-:W-:Y:S05]  /*41e0*/  @!P0 BRA `(.L_x_91) ;  /* 0xfffffffc00f08947 */ /* 0x002fea000383ffff */
[----:B------:R-:W-:-:S05]  /*41f0*/  VIADD R3, R3, 0x1 ;  /* 0x0000000103037836 */ /* 0x000fca0000000000 */
[----:B------:R-:W-:-:S04]  /*4200*/  ISETP.NE.AND P0, PT, R3, 0xe, PT ;  /* 0x0000000e0300780c */ /* 0x000fc80003f05270 */
[----:B0-----:R-:W-:Y:S02]  /*4210*/  SEL R2, RZ, 0x1, P0 ;  /* 0x00000001ff027807 */ /* 0x001fe40000000000 */
[----:B------:R-:W-:Y:S02]  /*4220*/  SEL R3, R3, RZ, P0 ;  /* 0x000000ff03037207 */ /* 0x000fe40000000000 */
[----:B------:R-:W-:-:S03]  /*4230*/  LOP3.LUT R7, R5, R2, RZ, 0x3c, !PT ;  /* 0x0000000205077212 */ /* 0x000fc600078e3cff */
[----:B------:R-:W-:Y:S01]  /*4240*/  IMAD R2, R3, 0x8, R0 ;  /* 0x0000000803027824 */ /* 0x000fe200078e0200 */
[----:B------:R-:W-:-:S07]  /*4250*/  SHF.L.U32 R5, R7, 0x1f, RZ ;  /* 0x0000001f07057819 */ /* 0x000fce00000006ff */
.L_x_92:
        /* <DEDUP_REMOVED lines=11> */
.L_x_93:
        /* <DEDUP_REMOVED lines=11> */
.L_x_94:
        /* <DEDUP_REMOVED lines=11> */
.L_x_95:
        /* <DEDUP_REMOVED lines=11> */
.L_x_96:
        /* <DEDUP_REMOVED lines=11> */
.L_x_97:
        /* <DEDUP_REMOVED lines=11> */
.L_x_98:
        /* <DEDUP_REMOVED lines=11> */
.L_x_99:
        /* <DEDUP_REMOVED lines=11> */
.L_x_100:
        /* <DEDUP_REMOVED lines=11> */
.L_x_101:
        /* <DEDUP_REMOVED lines=11> */
.L_x_102:
        /* <DEDUP_REMOVED lines=11> */
.L_x_103:
        /* <DEDUP_REMOVED lines=11> */
.L_x_104:
[----:B0-----:R0:W1:Y:S02]  /*4aa0*/  SYNCS.PHASECHK.TRANS64.TRYWAIT P0, [R3+URZ], R0 ;  /* 0x00000000030075a7 */ /* 0x001064000800017f */
[----:B-1----:R-:W-:Y:S05]  /*4ab0*/  @!P0 NANOSLEEP.SYNCS 0x989680 ;  /* 0x009896800000895d */ /* 0x002fea0003900000 */
[----:B------:R-:W1:Y:S02]  /*4ac0*/  @!P0 SYNCS.PHASECHK.TRANS64 P0, [R3+URZ], R0 ;  /* 0x00000000030085a7 */ /* 0x000e64000800007f */
[----:B-1----:R-:W-:Y:S05]  /*4ad0*/  @P0 EXIT ;  /* 0x000000000000094d */ /* 0x002fea0003800000 */
[----:B------:R-:W-:Y:S05]  /*4ae0*/  BRA `(.L_x_104) ;  /* 0xfffffffc00ec7947 */ /* 0x000fea000383ffff */
.L_x_105:
[----:B------:R-:W-:-:S00]  /*4af0*/  BRA `(.L_x_105) ;  /* 0xfffffffc00fc7947 */ /* 0x000fc0000383ffff */
[----:B------:R-:W-:-:S00]  /*4b00*/  NOP ;  /* 0x0000000000007918 */ /* 0x000fc00000000000 */
[----:B------:R-:W-:-:S00]  /*4b10*/  NOP ;  /* 0x0000000000007918 */ /* 0x000fc00000000000 */
[----:B------:R-:W-:-:S00]  /*4b20*/  NOP ;  /* 0x0000000000007918 */ /* 0x000fc00000000000 */
[----:B------:R-:W-:-:S00]  /*4b30*/  NOP ;  /* 0x0000000000007918 */ /* 0x000fc00000000000 */
[----:B------:R-:W-:-:S00]  /*4b40*/  NOP ;  /* 0x0000000000007918 */ /* 0x000fc00000000000 */
[----:B------:R-:W-:-:S00]  /*4b50*/  NOP ;  /* 0x0000000000007918 */ /* 0x000fc00000000000 */
[----:B------:R-:W-:-:S00]  /*4b60*/  NOP ;  /* 0x0000000000007918 */ /* 0x000fc00000000000 */
[----:B------:R-:W-:-:S00]  /*4b70*/  NOP ;  /* 0x0000000000007918 */ /* 0x000fc00000000000 */
.L_x_106:


//--------------------- .nv.shared._ZN7cutlass13device_kernelINS_4conv6kernel13ConvUniversalINS1_16ConvProblemShapeILNS1_8OperatorE1ELi3EEENS1_10collective14CollectiveConvINS1_46MainloopSm90TmaGmmaWarpSpecializedImplicitGemmILS5_1ELi14ELi3EN4cute5tupleIJNSA_1CILi1EEESD_SD_EEENS1_36KernelImplicitTmaWarpSpecializedSm90ELi1EEENSB_IJNSC_ILi64EEESH_NSB_IJSH_EEEEEENS_6half_tESK_NSA_8TiledMMAINSA_8MMA_AtomIJNSA_4SM904GMMA25MMA_64x64x16_F32F16F16_SSILNSO_5MajorE0ELSQ_1ELNSO_7ScaleInE1ELSR_1EEEEEENSA_6LayoutISE_NSB_IJNSC_ILi0EEESV_SV_EEEEENSB_IJNSA_10UnderscoreESY_SY_EEEEENS7_6detail26Sm90ImplicitGemmTileTraitsINSA_20SM90_TMA_LOAD_IM2COLENSA_14ComposedLayoutINSA_7SwizzleILi3ELi4ELi3EEENSA_18smem_ptr_flag_bitsILi16EEENSU_INSB_IJNSB_IJNSC_ILi8EEES19_EEENSB_IJSH_SD_EEENSB_IJSD_NSC_ILi14EEEEEEEEENSB_IJNSB_IJSH_NSC_ILi512EEEEEENSB_IJSD_SV_EEENSB_IJSV_NSC_ILi4096EEEEEEEEEEEEEvEENS12_INSA_13SM90_TMA_LOADENS14_IS16_S18_NSU_INSB_IJS1B_S1A_S1D_EEENSB_IJS1H_S1G_S1J_EEEEEEEvEEEENS_8epilogue10collective6detail29Sm90TmaWarpSpecializedAdapterINS1W_15DefaultEpilogueISK_NSB_IJNSB_IJllllEEESD_SV_EEES21_NS1V_6thread17LinearCombinationISK_Li1EffLNS22_9ScaleType4KindE0ELNS_15FloatRoundStyleE2ESK_EENS_4gemm15EpilogueDefaultEEEEEvvEEEEvNT_6ParamsE --------------------------
	.section	.nv.shared._ZN7cutlass13device_kernelINS_4conv6kernel13ConvUniversalINS1_16ConvProblemShapeILNS1_8OperatorE1ELi3EEENS1_10collective14CollectiveConvINS1_46MainloopSm90TmaGmmaWarpSpecializedImplicitGemmILS5_1ELi14ELi3EN4cute5tupleIJNSA_1CILi1EEESD_SD_EEENS1_36KernelImplicitTmaWarpSpecializedSm90ELi1EEENSB_IJNSC_ILi64EEESH_NSB_IJSH_EEEEEENS_6half_tESK_NSA_8TiledMMAINSA_8MMA_AtomIJNSA_4SM904GMMA25MMA_64x64x16_F32F16F16_SSILNSO_5MajorE0ELSQ_1ELNSO_7ScaleInE1ELSR_1EEEEEENSA_6LayoutISE_NSB_IJNSC_ILi0EEESV_SV_EEEEENSB_IJNSA_10UnderscoreESY_SY_EEEEENS7_6detail26Sm90ImplicitGemmTileTraitsINSA_20SM90_TMA_LOAD_IM2COLENSA_14ComposedLayoutINSA_7SwizzleILi3ELi4ELi3EEENSA_18smem_ptr_flag_bitsILi16EEENSU_INSB_IJNSB_IJNSC_ILi8EEES19_EEENSB_IJSH_SD_EEENSB_IJSD_NSC_ILi14EEEEEEEEENSB_IJNSB_IJSH_NSC_ILi512EEEEEENSB_IJSD_SV_EEENSB_IJSV_NSC_ILi4096EEEEEEEEEEEEEvEENS12_INSA_13SM90_TMA_LOADENS14_IS16_S18_NSU_INSB_IJS1B_S1A_S1D_EEENSB_IJS1H_S1G_S1J_EEEEEEEvEEEENS_8epilogue10collective6detail29Sm90TmaWarpSpecializedAdapterINS1W_15DefaultEpilogueISK_NSB_IJNSB_IJllllEEESD_SV_EEES21_NS1V_6thread17LinearCombinationISK_Li1EffLNS22_9ScaleType4KindE0ELNS_15FloatRoundStyleE2ESK_EENS_4gemm15EpilogueDefaultEEEEEvvEEEEvNT_6ParamsE,"aw",@nobits
	.sectionflags	@""
	.align	16
	.zero		1024


//--------------------- .nv.shared.reserved.0     --------------------------
	.section	.nv.shared.reserved.0,"aw",@nobits
	.weak		__nv_reservedSMEM_offset_0_alias
	.size		__nv_reservedSMEM_offset_0_alias, 0, 0
	.other		__nv_reservedSMEM_offset_0_alias,@"STO_CUDA_RESERVED_SHARED STV_DEFAULT"
__nv_reservedSMEM_offset_0_alias:
	.zero		0


//--------------------- .nv.global                --------------------------
	.section	.nv.global,"aw",@nobits
.nv.global:
	.type		_ZN39_INTERNAL_0fa0fa34_4_k_cu_ecb0a2ef_28794cute1_E,@object
	.size		_ZN39_INTERNAL_0fa0fa34_4_k_cu_ecb0a2ef_28794cute1_E,(_ZN39_INTERNAL_0fa0fa34_4_k_cu_ecb0a2ef_28794cuda3std3__45__cpo6cbeginE - _ZN39_INTERNAL_0fa0fa34_4_k_cu_ecb0a2ef_28794cute1_E)
_ZN39_INTERNAL_0fa0fa34_4_k_cu_ecb0a2ef_28794cute1_E:
	.zero		1
	.type		_ZN39_INTERNAL_0fa0fa34_4_k_cu_ecb0a2ef_28794cuda3std3__45__cpo6cbeginE,@object
	.size		_ZN39_INTERNAL_0fa0fa34_4_k_cu_ecb0a2ef_28794cuda3std3__45__cpo6cbeginE,(_ZN39_INTERNAL_0fa0fa34_4_k_cu_ecb0a2ef_28794cuda3std3__48in_placeE - _ZN39_INTERNAL_0fa0fa34_4_k_cu_ecb0a2ef_28794cuda3std3__45__cpo6cbeginE)
_ZN39_INTERNAL_0fa0fa34_4_k_cu_ecb0a2ef_28794cuda3std3__45__cpo6cbeginE:
	.zero		1
	.type		_ZN39_INTERNAL_0fa0fa34_4_k_cu_ecb0a2ef_28794cuda3std3__48in_placeE,@object
	.size		_ZN39_INTERNAL_0fa0fa34_4_k_cu_ecb0a2ef_28794cuda3std3__48in_placeE,(_ZN39_INTERNAL_0fa0fa34_4_k_cu_ecb0a2ef_28794cuda3std6ranges3__45__cpo9iter_moveE - _ZN39_INTERNAL_0fa0fa34_4_k_cu_ecb0a2ef_28794cuda3std3__48in_placeE)
_ZN39_INTERNAL_0fa0fa34_4_k_cu_ecb0a2ef_28794cuda3std3__48in_placeE:
	.zero		1
	.type		_ZN39_INTERNAL_0fa0fa34_4_k_cu_ecb0a2ef_28794cuda3std6ranges3__45__cpo9iter_moveE,@object
	.size		_ZN39_INTERNAL_0fa0fa34_4_k_cu_ecb0a2ef_28794cuda3std6ranges3__45__cpo9iter_moveE,(_ZN39_INTERNAL_0fa0fa34_4_k_cu_ecb0a2ef_28794cuda3std3__45__cpo5beginE - _ZN39_INTERNAL_0fa0fa34_4_k_cu_ecb0a2ef_28794cuda3std6ranges3__45__cpo9iter_moveE)
_ZN39_INTERNAL_0fa0fa34_4_k_cu_ecb0a2ef_28794cuda3std6ranges3__45__cpo9iter_moveE:
	.zero		1
	.type		_ZN39_INTERNAL_0fa0fa34_4_k_cu_ecb0a2ef_28794cuda3std3__45__cpo5beginE,@object
	.size		_ZN39_INTERNAL_0fa0fa34_4_k_cu_ecb0a2ef_28794cuda3std3__45__cpo5beginE,(_ZN39_INTERNAL_0fa0fa34_4_k_cu_ecb0a2ef_28794cuda3std3__441_GLOBAL__N__0fa0fa34_4_k_cu_ecb0a2ef_28796ignoreE - _ZN39_INTERNAL_0fa0fa34_4_k_cu_ecb0a2ef_28794cuda3std3__45__cpo5beginE)
_ZN39_INTERNAL_0fa0fa34_4_k_cu_ecb0a2ef_28794cuda3std3__45__cpo5beginE:
	.zero		1
	.type		_ZN39_INTERNAL_0fa0fa34_4_k_cu_ecb0a2ef_28794cuda3std3__441_GLOBAL__N__0fa0fa34_4_k_cu_ecb0a2ef_28796ignoreE,@object
	.size		_ZN39_INTERNAL_0fa0fa34_4_k_cu_ecb0a2ef_28794cuda3std3__441_GLOBAL__N__0fa0fa34_4_k_cu_ecb0a2ef_28796ignoreE,(_ZN39_INTERNAL_0fa0fa34_4_k_cu_ecb0a2ef_28794cute7productE - _ZN39_INTERNAL_0fa0fa34_4_k_cu_ecb0a2ef_28794cuda3std3__441_GLOBAL__N__0fa0fa34_4_k_cu_ecb0a2ef_28796ignoreE)
_ZN39_INTERNAL_0fa0fa34_4_k_cu_ecb0a2ef_28794cuda3std3__441_GLOBAL__N__0fa0fa34_4_k_cu_ecb0a2ef_28796ignoreE:
	.zero		1
	.type		_ZN39_INTERNAL_0fa0fa34_4_k_cu_ecb0a2ef_28794cute7productE,@object
	.size		_ZN39_INTERNAL_0fa0fa34_4_k_cu_ecb0a2ef_28794cute7productE,(_ZN39_INTERNAL_0fa0fa34_4_k_cu_ecb0a2ef_28794cuda3std3__45__cpo3endE - _ZN39_INTERNAL_0fa0fa34_4_k_cu_ecb0a2ef_28794cute7productE)
_ZN39_INTERNAL_0fa0fa34_4_k_cu_ecb0a2ef_28794cute7productE:
	.zero		1
	.type		_ZN39_INTERNAL_0fa0fa34_4_k_cu_ecb0a2ef_28794cuda3std3__45__cpo3endE,@object
	.size		_ZN39_INTERNAL_0fa0fa34_4_k_cu_ecb0a2ef_28794cuda3std3__45__cpo3endE,(_ZN39_INTERNAL_0fa0fa34_4_k_cu_ecb0a2ef_28794cuda3std3__419piecewise_constructE - _ZN39_INTERNAL_0fa0fa34_4_k_cu_ecb0a2ef_28794cuda3std3__45__cpo3endE)
_ZN39_INTERNAL_0fa0fa34_4_k_cu_ecb0a2ef_28794cuda3std3__45__cpo3endE:
	.zero		1
	.type		_ZN39_INTERNAL_0fa0fa34_4_k_cu_ecb0a2ef_28794cuda3std3__419piecewise_constructE,@object
	.size		_ZN39_INTERNAL_0fa0fa34_4_k_cu_ecb0a2ef_28794cuda3std3__419piecewise_constructE,(_ZN39_INTERNAL_0fa0fa34_4_k_cu_ecb0a2ef_28794cuda3std3__45__cpo4cendE - _ZN39_INTERNAL_0fa0fa34_4_k_cu_ecb0a2ef_28794cuda3std3__419piecewise_constructE)
_ZN39_INTERNAL_0fa0fa34_4_k_cu_ecb0a2ef_28794cuda3std3__419piecewise_constructE:
	.zero		1
	.type		_ZN39_INTERNAL_0fa0fa34_4_k_cu_ecb0a2ef_28794cuda3std3__45__cpo4cendE,@object
	.size		_ZN39_INTERNAL_0fa0fa34_4_k_cu_ecb0a2ef_28794cuda3std3__45__cpo4cendE,(_ZN39_INTERNAL_0fa0fa34_4_k_cu_ecb0a2ef_28794cuda3std6ranges3__45__cpo4swapE - _ZN39_INTERNAL_0fa0fa34_4_k_cu_ecb0a2ef_28794cuda3std3__45__cpo4cendE)
_ZN39_INTERNAL_0fa0fa34_4_k_cu_ecb0a2ef_28794cuda3std3__45__cpo4cendE:
	.zero		1
	.type		_ZN39_INTERNAL_0fa0fa34_4_k_cu_ecb0a2ef_28794cuda3std6ranges3__45__cpo4swapE,@object
	.size		_ZN39_INTERNAL_0fa0fa34_4_k_cu_ecb0a2ef_28794cuda3std6ranges3__45__cpo4swapE,(.L_7 - _ZN39_INTERNAL_0fa0fa34_4_k_cu_ecb0a2ef_28794cuda3std6ranges3__45__cpo4swapE)
_ZN39_INTERNAL_0fa0fa34_4_k_cu_ecb0a2ef_28794cuda3std6ranges3__45__cpo4swapE:
	.zero		1
.L_7:


//--------------------- .nv.constant0._ZN7cutlass13device_kernelINS_4conv6kernel13ConvUniversalINS1_16ConvProblemShapeILNS1_8OperatorE1ELi3EEENS1_10collective14CollectiveConvINS1_46MainloopSm90TmaGmmaWarpSpecializedImplicitGemmILS5_1ELi14ELi3EN4cute5tupleIJNSA_1CILi1EEESD_SD_EEENS1_36KernelImplicitTmaWarpSpecializedSm90ELi1EEENSB_IJNSC_ILi64EEESH_NSB_IJSH_EEEEEENS_6half_tESK_NSA_8TiledMMAINSA_8MMA_AtomIJNSA_4SM904GMMA25MMA_64x64x16_F32F16F16_SSILNSO_5MajorE0ELSQ_1ELNSO_7ScaleInE1ELSR_1EEEEEENSA_6LayoutISE_NSB_IJNSC_ILi0EEESV_SV_EEEEENSB_IJNSA_10UnderscoreESY_SY_EEEEENS7_6detail26Sm90ImplicitGemmTileTraitsINSA_20SM90_TMA_LOAD_IM2COLENSA_14ComposedLayoutINSA_7SwizzleILi3ELi4ELi3EEENSA_18smem_ptr_flag_bitsILi16EEENSU_INSB_IJNSB_IJNSC_ILi8EEES19_EEENSB_IJSH_SD_EEENSB_IJSD_NSC_ILi14EEEEEEEEENSB_IJNSB_IJSH_NSC_ILi512EEEEEENSB_IJSD_SV_EEENSB_IJSV_NSC_ILi4096EEEEEEEEEEEEEvEENS12_INSA_13SM90_TMA_LOADENS14_IS16_S18_NSU_INSB_IJS1B_S1A_S1D_EEENSB_IJS1H_S1G_S1J_EEEEEEEvEEEENS_8epilogue10collective6detail29Sm90TmaWarpSpecializedAdapterINS1W_15DefaultEpilogueISK_NSB_IJNSB_IJllllEEESD_SV_EEES21_NS1V_6thread17LinearCombinationISK_Li1EffLNS22_9ScaleType4KindE0ELNS_15FloatRoundStyleE2ESK_EENS_4gemm15EpilogueDefaultEEEEEvvEEEEvNT_6ParamsE --------------------------
	.section	.nv.constant0._ZN7cutlass13device_kernelINS_4conv6kernel13ConvUniversalINS1_16ConvProblemShapeILNS1_8OperatorE1ELi3EEENS1_10collective14CollectiveConvINS1_46MainloopSm90TmaGmmaWarpSpecializedImplicitGemmILS5_1ELi14ELi3EN4cute5tupleIJNSA_1CILi1EEESD_SD_EEENS1_36KernelImplicitTmaWarpSpecializedSm90ELi1EEENSB_IJNSC_ILi64EEESH_NSB_IJSH_EEEEEENS_6half_tESK_NSA_8TiledMMAINSA_8MMA_AtomIJNSA_4SM904GMMA25MMA_64x64x16_F32F16F16_SSILNSO_5MajorE0ELSQ_1ELNSO_7ScaleInE1ELSR_1EEEEEENSA_6LayoutISE_NSB_IJNSC_ILi0EEESV_SV_EEEEENSB_IJNSA_10UnderscoreESY_SY_EEEEENS7_6detail26Sm90ImplicitGemmTileTraitsINSA_20SM90_TMA_LOAD_IM2COLENSA_14ComposedLayoutINSA_7SwizzleILi3ELi4ELi3EEENSA_18smem_ptr_flag_bitsILi16EEENSU_INSB_IJNSB_IJNSC_ILi8EEES19_EEENSB_IJSH_SD_EEENSB_IJSD_NSC_ILi14EEEEEEEEENSB_IJNSB_IJSH_NSC_ILi512EEEEEENSB_IJSD_SV_EEENSB_IJSV_NSC_ILi4096EEEEEEEEEEEEEvEENS12_INSA_13SM90_TMA_LOADENS14_IS16_S18_NSU_INSB_IJS1B_S1A_S1D_EEENSB_IJS1H_S1G_S1J_EEEEEEEvEEEENS_8epilogue10collective6detail29Sm90TmaWarpSpecializedAdapterINS1W_15DefaultEpilogueISK_NSB_IJNSB_IJllllEEESD_SV_EEES21_NS1V_6thread17LinearCombinationISK_Li1EffLNS22_9ScaleType4KindE0ELNS_15FloatRoundStyleE2ESK_EENS_4gemm15EpilogueDefaultEEEEEvvEEEEvNT_6ParamsE,"a",@progbits
	.sectionflags	@""
	.align	4
.nv.constant0._ZN7cutlass13device_kernelINS_4conv6kernel13ConvUniversalINS1_16ConvProblemShapeILNS1_8OperatorE1ELi3EEENS1_10collective14CollectiveConvINS1_46MainloopSm90TmaGmmaWarpSpecializedImplicitGemmILS5_1ELi14ELi3EN4cute5tupleIJNSA_1CILi1EEESD_SD_EEENS1_36KernelImplicitTmaWarpSpecializedSm90ELi1EEENSB_IJNSC_ILi64EEESH_NSB_IJSH_EEEEEENS_6half_tESK_NSA_8TiledMMAINSA_8MMA_AtomIJNSA_4SM904GMMA25MMA_64x64x16_F32F16F16_SSILNSO_5MajorE0ELSQ_1ELNSO_7ScaleInE1ELSR_1EEEEEENSA_6LayoutISE_NSB_IJNSC_ILi0EEESV_SV_EEEEENSB_IJNSA_10UnderscoreESY_SY_EEEEENS7_6detail26Sm90ImplicitGemmTileTraitsINSA_20SM90_TMA_LOAD_IM2COLENSA_14ComposedLayoutINSA_7SwizzleILi3ELi4ELi3EEENSA_18smem_ptr_flag_bitsILi16EEENSU_INSB_IJNSB_IJNSC_ILi8EEES19_EEENSB_IJSH_SD_EEENSB_IJSD_NSC_ILi14EEEEEEEEENSB_IJNSB_IJSH_NSC_ILi512EEEEEENSB_IJSD_SV_EEENSB_IJSV_NSC_ILi4096EEEEEEEEEEEEEvEENS12_INSA_13SM90_TMA_LOADENS14_IS16_S18_NSU_INSB_IJS1B_S1A_S1D_EEENSB_IJS1H_S1G_S1J_EEEEEEEvEEEENS_8epilogue10collective6detail29Sm90TmaWarpSpecializedAdapterINS1W_15DefaultEpilogueISK_NSB_IJNSB_IJllllEEESD_SV_EEES21_NS1V_6thread17LinearCombinationISK_Li1EffLNS22_9ScaleType4KindE0ELNS_15FloatRoundStyleE2ESK_EENS_4gemm15EpilogueDefaultEEEEEvvEEEEvNT_6ParamsE:
	.zero		1664


//--------------------- SYMBOLS --------------------------

	.type		.nv.reservedSmem.offset0,@object
	.size		.nv.reservedSmem.offset0,0x4
